	.target	sm_100a

	.elftype	@"ET_EXEC"


//--------------------- .note.nv.tkinfo           --------------------------
	.section	.note.nv.tkinfo,"",@"SHT_NOTE"
	.sectionflags	@"SHF_NOTE_NV_TKINFO"
	.tkinfo
        /*0018*/ 	.word	0x00000002
        /*0030*/ 	.string	""
        /*0030*/ 	.string	"ptxas"
        /*0030*/ 	.string	"Cuda compilation tools, release 13.0, V13.0.88"
        /*0030*/ 	.string	"Build cuda_13.0.r13.0/compiler.36424714_0"
        /*0030*/ 	.string	"-arch sm_100a -m 64 "



//--------------------- .note.nv.cuinfo           --------------------------
	.section	.note.nv.cuinfo,"",@"SHT_NOTE"
	.sectionflags	@"SHF_NOTE_NV_CUINFO"
        /*0018*/ 	.short	0x0002
        /*001a*/ 	.short	0x0064
        /*001c*/ 	.short	0x0082
	.zero		2


//--------------------- .nv.info                  --------------------------
	.section	.nv.info,"",@"SHT_CUDA_INFO"
	.align	4


	//----- nvinfo : EIATTR_REGCOUNT
	.align		4
        /*0000*/ 	.byte	0x04, 0x2f
        /*0002*/ 	.short	(.L_19 - .L_18)
	.align		4
.L_18:
        /*0004*/ 	.word	index@(_ZN7cutlass13device_kernelINS_4gemm6kernel13GemmUniversalIN4cute5tupleIJiiiiEEENS1_10collective13CollectiveMmaINS1_35MainloopSm100TmaUmmaWarpSpecializedILi5ELi2ELi2ENS5_IJNS4_1CILi2EEENSA_ILi1EEESC_EEEEENS5_IJNSA_ILi256EEESF_NSA_ILi64EEEEEENS_6half_tENS5_IJlSC_lEEESI_SJ_NS4_8TiledMMAINS4_8MMA_AtomIJNS4_26SM100_MMA_F16BF16_2x1SM_SSISI_SI_fLi256ELi256ELNS4_4UMMA5MajorE0ELSO_0ELNSN_7ScaleInE0ELSP_0EEEEEENS4_6LayoutINS5_IJSC_SC_SC_EEENS5_IJNSA_ILi0EEESU_SU_EEEEENS5_IJNS4_10UnderscoreESX_SX_EEEEENS4_18SM100_TMA_2SM_LOADENS4_14ComposedLayoutINS4_7SwizzleILi3ELi4ELi3EEENS4_18smem_ptr_flag_bitsILi16EEENSS_INS5_IJNSA_ILi8EEESG_EEENS5_IJSG_SC_EEEEEEEvNS4_8identityES10_S1A_vS1B_EENS_8epilogue10collective18CollectiveEpilogueINS1D_23Sm100TmaWarpSpecializedILi4ELi2ELi64ELb1ELb0EEEJNS5_IJNSA_ILi128EEESF_SG_EEENS5_IJNSS_IS1I_SC_EENSS_ISG_SC_EEEEESI_SJ_SI_SJ_NS1D_6fusion15FusionCallbacksIS1H_NS1N_23LinCombPerRowBiasEltActINS1D_6thread4ReLuESI_fSI_SI_fLi8ELNS_15FloatRoundStyleE2EEES1J_S1M_JEEENS4_5SM1004TMEM4LOAD26SM100_TMEM_LOAD_32dp32b64xENS4_13SM90_TMA_LOADES1A_NS4_39AutoVectorizingCopyWithAssumedAlignmentILi128EEENS4_14SM90_TMA_STOREES1A_S21_S21_EEEvvEEEEvNT_6ParamsE)
        /*0008*/ 	.word	0x000000fa


	//----- nvinfo : EIATTR_FRAME_SIZE
	.align		4
.L_19:
        /*000c*/ 	.byte	0x04, 0x11
        /*000e*/ 	.short	(.L_21 - .L_20)
	.align		4
.L_20:
        /*0010*/ 	.word	index@($__internal_2_$__cuda_sm10x_tcgen05_guardrail_trap_unallocated_columns_being_dealloced)
        /*0014*/ 	.word	0x00000000


	//----- nvinfo : EIATTR_FRAME_SIZE
	.align		4
.L_21:
        /*0018*/ 	.byte	0x04, 0x11
        /*001a*/ 	.short	(.L_23 - .L_22)
	.align		4
.L_22:
        /*001c*/ 	.word	index@($__internal_1_$__cuda_sm10x_tcgen05_guardrail_trap_phase_invalid_during_alloc)
        /*0020*/ 	.word	0x00000000


	//----- nvinfo : EIATTR_FRAME_SIZE
	.align		4
.L_23:
        /*0024*/ 	.byte	0x04, 0x11
        /*0026*/ 	.short	(.L_25 - .L_24)
	.align		4
.L_24:
        /*0028*/ 	.word	index@($__internal_0_$__cuda_sm10x_tcgen05_guardrail_trap_col_being_dealloced_not_returned_by_alloc)
        /*002c*/ 	.word	0x00000000


	//----- nvinfo : EIATTR_FRAME_SIZE
	.align		4
.L_25:
        /*0030*/ 	.byte	0x04, 0x11
        /*0032*/ 	.short	(.L_27 - .L_26)
	.align		4
.L_26:
        /*0034*/ 	.word	index@(_ZN7cutlass13device_kernelINS_4gemm6kernel13GemmUniversalIN4cute5tupleIJiiiiEEENS1_10collective13CollectiveMmaINS1_35MainloopSm100TmaUmmaWarpSpecializedILi5ELi2ELi2ENS5_IJNS4_1CILi2EEENSA_ILi1EEESC_EEEEENS5_IJNSA_ILi256EEESF_NSA_ILi64EEEEEENS_6half_tENS5_IJlSC_lEEESI_SJ_NS4_8TiledMMAINS4_8MMA_AtomIJNS4_26SM100_MMA_F16BF16_2x1SM_SSISI_SI_fLi256ELi256ELNS4_4UMMA5MajorE0ELSO_0ELNSN_7ScaleInE0ELSP_0EEEEEENS4_6LayoutINS5_IJSC_SC_SC_EEENS5_IJNSA_ILi0EEESU_SU_EEEEENS5_IJNS4_10UnderscoreESX_SX_EEEEENS4_18SM100_TMA_2SM_LOADENS4_14ComposedLayoutINS4_7SwizzleILi3ELi4ELi3EEENS4_18smem_ptr_flag_bitsILi16EEENSS_INS5_IJNSA_ILi8EEESG_EEENS5_IJSG_SC_EEEEEEEvNS4_8identityES10_S1A_vS1B_EENS_8epilogue10collective18CollectiveEpilogueINS1D_23Sm100TmaWarpSpecializedILi4ELi2ELi64ELb1ELb0EEEJNS5_IJNSA_ILi128EEESF_SG_EEENS5_IJNSS_IS1I_SC_EENSS_ISG_SC_EEEEESI_SJ_SI_SJ_NS1D_6fusion15FusionCallbacksIS1H_NS1N_23LinCombPerRowBiasEltActINS1D_6thread4ReLuESI_fSI_SI_fLi8ELNS_15FloatRoundStyleE2EEES1J_S1M_JEEENS4_5SM1004TMEM4LOAD26SM100_TMEM_LOAD_32dp32b64xENS4_13SM90_TMA_LOADES1A_NS4_39AutoVectorizingCopyWithAssumedAlignmentILi128EEENS4_14SM90_TMA_STOREES1A_S21_S21_EEEvvEEEEvNT_6ParamsE)
        /*0038*/ 	.word	0x00000000


	//----- nvinfo : EIATTR_MIN_STACK_SIZE
	.align		4
.L_27:
        /*003c*/ 	.byte	0x04, 0x12
        /*003e*/ 	.short	(.L_29 - .L_28)
	.align		4
.L_28:
        /*0040*/ 	.word	index@(_ZN7cutlass13device_kernelINS_4gemm6kernel13GemmUniversalIN4cute5tupleIJiiiiEEENS1_10collective13CollectiveMmaINS1_35MainloopSm100TmaUmmaWarpSpecializedILi5ELi2ELi2ENS5_IJNS4_1CILi2EEENSA_ILi1EEESC_EEEEENS5_IJNSA_ILi256EEESF_NSA_ILi64EEEEEENS_6half_tENS5_IJlSC_lEEESI_SJ_NS4_8TiledMMAINS4_8MMA_AtomIJNS4_26SM100_MMA_F16BF16_2x1SM_SSISI_SI_fLi256ELi256ELNS4_4UMMA5MajorE0ELSO_0ELNSN_7ScaleInE0ELSP_0EEEEEENS4_6LayoutINS5_IJSC_SC_SC_EEENS5_IJNSA_ILi0EEESU_SU_EEEEENS5_IJNS4_10UnderscoreESX_SX_EEEEENS4_18SM100_TMA_2SM_LOADENS4_14ComposedLayoutINS4_7SwizzleILi3ELi4ELi3EEENS4_18smem_ptr_flag_bitsILi16EEENSS_INS5_IJNSA_ILi8EEESG_EEENS5_IJSG_SC_EEEEEEEvNS4_8identityES10_S1A_vS1B_EENS_8epilogue10collective18CollectiveEpilogueINS1D_23Sm100TmaWarpSpecializedILi4ELi2ELi64ELb1ELb0EEEJNS5_IJNSA_ILi128EEESF_SG_EEENS5_IJNSS_IS1I_SC_EENSS_ISG_SC_EEEEESI_SJ_SI_SJ_NS1D_6fusion15FusionCallbacksIS1H_NS1N_23LinCombPerRowBiasEltActINS1D_6thread4ReLuESI_fSI_SI_fLi8ELNS_15FloatRoundStyleE2EEES1J_S1M_JEEENS4_5SM1004TMEM4LOAD26SM100_TMEM_LOAD_32dp32b64xENS4_13SM90_TMA_LOADES1A_NS4_39AutoVectorizingCopyWithAssumedAlignmentILi128EEENS4_14SM90_TMA_STOREES1A_S21_S21_EEEvvEEEEvNT_6ParamsE)
        /*0044*/ 	.word	0x00000000
.L_29:


//--------------------- .nv.compat                --------------------------
	.section	.nv.compat,"",@"SHT_CUDA_COMPAT_INFO"
	.align	4
        /*0000*/ 	.byte	0x02, 0x09, 0x01, 0x00, 0x02, 0x02, 0x02, 0x00, 0x02, 0x05, 0x05, 0x00, 0x03, 0x07, 0x01, 0x01
        /*0010*/ 	.byte	0x02, 0x03, 0x01, 0x00, 0x02, 0x06, 0x01, 0x00, 0x04, 0x0b, 0x08, 0x00, 0x09, 0x00, 0x00, 0x00
        /*0020*/ 	.byte	0x00, 0x00, 0x00, 0x00


//--------------------- .nv.info._ZN7cutlass13device_kernelINS_4gemm6kernel13GemmUniversalIN4cute5tupleIJiiiiEEENS1_10collective13CollectiveMmaINS1_35MainloopSm100TmaUmmaWarpSpecializedILi5ELi2ELi2ENS5_IJNS4_1CILi2EEENSA_ILi1EEESC_EEEEENS5_IJNSA_ILi256EEESF_NSA_ILi64EEEEEENS_6half_tENS5_IJlSC_lEEESI_SJ_NS4_8TiledMMAINS4_8MMA_AtomIJNS4_26SM100_MMA_F16BF16_2x1SM_SSISI_SI_fLi256ELi256ELNS4_4UMMA5MajorE0ELSO_0ELNSN_7ScaleInE0ELSP_0EEEEEENS4_6LayoutINS5_IJSC_SC_SC_EEENS5_IJNSA_ILi0EEESU_SU_EEEEENS5_IJNS4_10UnderscoreESX_SX_EEEEENS4_18SM100_TMA_2SM_LOADENS4_14ComposedLayoutINS4_7SwizzleILi3ELi4ELi3EEENS4_18smem_ptr_flag_bitsILi16EEENSS_INS5_IJNSA_ILi8EEESG_EEENS5_IJSG_SC_EEEEEEEvNS4_8identityES10_S1A_vS1B_EENS_8epilogue10collective18CollectiveEpilogueINS1D_23Sm100TmaWarpSpecializedILi4ELi2ELi64ELb1ELb0EEEJNS5_IJNSA_ILi128EEESF_SG_EEENS5_IJNSS_IS1I_SC_EENSS_ISG_SC_EEEEESI_SJ_SI_SJ_NS1D_6fusion15FusionCallbacksIS1H_NS1N_23LinCombPerRowBiasEltActINS1D_6thread4ReLuESI_fSI_SI_fLi8ELNS_15FloatRoundStyleE2EEES1J_S1M_JEEENS4_5SM1004TMEM4LOAD26SM100_TMEM_LOAD_32dp32b64xENS4_13SM90_TMA_LOADES1A_NS4_39AutoVectorizingCopyWithAssumedAlignmentILi128EEENS4_14SM90_TMA_STOREES1A_S21_S21_EEEvvEEEEvNT_6ParamsE --------------------------
	.section	.nv.info._ZN7cutlass13device_kernelINS_4gemm6kernel13GemmUniversalIN4cute5tupleIJiiiiEEENS1_10collective13CollectiveMmaINS1_35MainloopSm100TmaUmmaWarpSpecializedILi5ELi2ELi2ENS5_IJNS4_1CILi2EEENSA_ILi1EEESC_EEEEENS5_IJNSA_ILi256EEESF_NSA_ILi64EEEEEENS_6half_tENS5_IJlSC_lEEESI_SJ_NS4_8TiledMMAINS4_8MMA_AtomIJNS4_26SM100_MMA_F16BF16_2x1SM_SSISI_SI_fLi256ELi256ELNS4_4UMMA5MajorE0ELSO_0ELNSN_7ScaleInE0ELSP_0EEEEEENS4_6LayoutINS5_IJSC_SC_SC_EEENS5_IJNSA_ILi0EEESU_SU_EEEEENS5_IJNS4_10UnderscoreESX_SX_EEEEENS4_18SM100_TMA_2SM_LOADENS4_14ComposedLayoutINS4_7SwizzleILi3ELi4ELi3EEENS4_18smem_ptr_flag_bitsILi16EEENSS_INS5_IJNSA_ILi8EEESG_EEENS5_IJSG_SC_EEEEEEEvNS4_8identityES10_S1A_vS1B_EENS_8epilogue10collective18CollectiveEpilogueINS1D_23Sm100TmaWarpSpecializedILi4ELi2ELi64ELb1ELb0EEEJNS5_IJNSA_ILi128EEESF_SG_EEENS5_IJNSS_IS1I_SC_EENSS_ISG_SC_EEEEESI_SJ_SI_SJ_NS1D_6fusion15FusionCallbacksIS1H_NS1N_23LinCombPerRowBiasEltActINS1D_6thread4ReLuESI_fSI_SI_fLi8ELNS_15FloatRoundStyleE2EEES1J_S1M_JEEENS4_5SM1004TMEM4LOAD26SM100_TMEM_LOAD_32dp32b64xENS4_13SM90_TMA_LOADES1A_NS4_39AutoVectorizingCopyWithAssumedAlignmentILi128EEENS4_14SM90_TMA_STOREES1A_S21_S21_EEEvvEEEEvNT_6ParamsE,"",@"SHT_CUDA_INFO"
	.sectionflags	@""
	.align	4


	//----- nvinfo : EIATTR_CUDA_API_VERSION
	.align		4
        /*0000*/ 	.byte	0x04, 0x37
        /*0002*/ 	.short	(.L_31 - .L_30)
.L_30:
        /*0004*/ 	.word	0x00000082


	//----- nvinfo : EIATTR_KPARAM_INFO
	.align		4
.L_31:
        /*0008*/ 	.byte	0x04, 0x17
        /*000a*/ 	.short	(.L_33 - .L_32)
.L_32:
        /*000c*/ 	.word	0x00000000
        /*0010*/ 	.short	0x0000
        /*0012*/ 	.short	0x0000
        /*0014*/ 	.byte	0x00, 0xf0, 0x01, 0x20


	//----- nvinfo : EIATTR_AT_ENTRY_FRAGMENTS
	.align		4
.L_33:
        /*0018*/ 	.byte	0x04, 0x4f
        /*001a*/ 	.short	(.L_35 - .L_34)


	//   ....[0]....
.L_34:
        /*001c*/ 	.word	0x00000007


	//----- nvinfo : EIATTR_RESERVED_SMEM_USED
	.align		4
.L_35:
        /*0020*/ 	.byte	0x01, 0x41
	.zero		2


	//----- nvinfo : EIATTR_SPARSE_MMA_MASK
	.align		4
        /*0024*/ 	.byte	0x03, 0x50
        /*0026*/ 	.short	0x0000


	//----- nvinfo : EIATTR_TCGEN05_2CTA_USED
	.align		4
        /*0028*/ 	.byte	0x01, 0x52
	.zero		2


	//----- nvinfo : EIATTR_MAXREG_COUNT
	.align		4
        /*002c*/ 	.byte	0x03, 0x1b
        /*002e*/ 	.short	0x00ff


	//----- nvinfo : EIATTR_NUM_BARRIERS
	.align		4
        /*0030*/ 	.byte	0x02, 0x4c
        /*0032*/ 	.byte	0x07
	.zero		1


	//----- nvinfo : EIATTR_EXTERNS
	.align		4
        /*0034*/ 	.byte	0x04, 0x0f
        /*0036*/ 	.short	(.L_37 - .L_36)


	//   ....[0]....
	.align		4
.L_36:
        /*0038*/ 	.word	index@(__assertfail)


	//----- nvinfo : EIATTR_MERCURY_ISA_VERSION
	.align		4
.L_37:
        /*003c*/ 	.byte	0x03, 0x5f
        /*003e*/ 	.short	0x0101


	//----- nvinfo : EIATTR_INT_WARP_WIDE_INSTR_OFFSETS
	.align		4
        /*0040*/ 	.byte	0x04, 0x31
        /*0042*/ 	.short	(.L_39 - .L_38)


	//   ....[0]....
.L_38:
        /*0044*/ 	.word	0x00000cc0


	//   ....[1]....
        /*0048*/ 	.word	0x00000d60


	//   ....[2]....
        /*004c*/ 	.word	0x00002080


	//   ....[3]....
        /*0050*/ 	.word	0x00003ec0


	//   ....[4]....
        /*0054*/ 	.word	0x00003ee0


	//   ....[5]....
        /*0058*/ 	.word	0x00003f10


	//   ....[6]....
        /*005c*/ 	.word	0x00004850


	//   ....[7]....
        /*0060*/ 	.word	0x000048c0


	//   ....[8]....
        /*0064*/ 	.word	0x000049b0


	//   ....[9]....
        /*0068*/ 	.word	0x00004a30


	//   ....[10]....
        /*006c*/ 	.word	0x00004b40


	//   ....[11]....
        /*0070*/ 	.word	0x00004bd0


	//   ....[12]....
        /*0074*/ 	.word	0x00004db0


	//   ....[13]....
        /*0078*/ 	.word	0x00004f10


	//----- nvinfo : EIATTR_COOP_GROUP_MASK_REGIDS
	.align		4
.L_39:
        /*007c*/ 	.byte	0x04, 0x29
        /*007e*/ 	.short	(.L_41 - .L_40)


	//   ....[0]....
.L_40:
        /*0080*/ 	.word	0xffffffff


	//   ....[1]....
        /*0084*/ 	.word	0xffffffff


	//   ....[2]....
        /*0088*/ 	.word	0xffffffff


	//   ....[3]....
        /*008c*/ 	.word	0xffffffff


	//   ....[4]....
        /*0090*/ 	.word	0xffffffff


	//   ....[5]....
        /*0094*/ 	.word	0xffffffff


	//   ....[6]....
        /*0098*/ 	.word	0xffffffff


	//   ....[7]....
        /*009c*/ 	.word	0xffffffff


	//   ....[8]....
        /*00a0*/ 	.word	0xffffffff


	//   ....[9]....
        /*00a4*/ 	.word	0xffffffff


	//   ....[10]....
        /*00a8*/ 	.word	0xffffffff


	//   ....[11]....
        /*00ac*/ 	.word	0xffffffff


	//   ....[12]....
        /*00b0*/ 	.word	0xffffffff


	//   ....[13]....
        /*00b4*/ 	.word	0xffffffff


	//----- nvinfo : EIATTR_COOP_GROUP_INSTR_OFFSETS
	.align		4
.L_41:
        /*00b8*/ 	.byte	0x04, 0x28
        /*00ba*/ 	.short	(.L_43 - .L_42)


	//   ....[0]....
.L_42:
        /*00bc*/ 	.word	0x000000c0


	//   ....[1]....
        /*00c0*/ 	.word	0x000004d0


	//   ....[2]....
        /*00c4*/ 	.word	0x00000670


	//   ....[3]....
        /*00c8*/ 	.word	0x00000800


	//   ....[4]....
        /*00cc*/ 	.word	0x000008f0


	//   ....[5]....
        /*00d0*/ 	.word	0x00000a50


	//   ....[6]....
        /*00d4*/ 	.word	0x00000ba0


	//   ....[7]....
        /*00d8*/ 	.word	0x00000de0


	//   ....[8]....
        /*00dc*/ 	.word	0x00001f60


	//   ....[9]....
        /*00e0*/ 	.word	0x00002dc0


	//   ....[10]....
        /*00e4*/ 	.word	0x00003290


	//   ....[11]....
        /*00e8*/ 	.word	0x000032c0


	//   ....[12]....
        /*00ec*/ 	.word	0x00003dc0


	//   ....[13]....
        /*00f0*/ 	.word	0x00003fd0


	//----- nvinfo : EIATTR_VRC_CTA_INIT_COUNT
	.align		4
.L_43:
        /*00f4*/ 	.byte	0x02, 0x4a
        /*00f6*/ 	.byte	0x80
	.zero		1


	//----- nvinfo : EIATTR_SYSCALL_OFFSETS
	.align		4
        /*00f8*/ 	.byte	0x04, 0x46
        /*00fa*/ 	.short	(.L_45 - .L_44)


	//   ....[0]....
.L_44:
        /*00fc*/ 	.word	0x00005a20


	//   ....[1]....
        /*0100*/ 	.word	0x00005b10


	//   ....[2]....
        /*0104*/ 	.word	0x00006620


	//   ....[3]....
        /*0108*/ 	.word	0x00007ae0


	//   ....[4]....
        /*010c*/ 	.word	0x00008f00


	//   ....[5]....
        /*0110*/ 	.word	0x0000a310


	//----- nvinfo : EIATTR_MBARRIER_INSTR_OFFSETS
	.align		4
.L_45:
        /*0114*/ 	.byte	0x04, 0x39
        /*0116*/ 	.short	(.L_47 - .L_46)


	//   ....[0]....
.L_46:
        /*0118*/ 	.word	0x000005c0
        /*011c*/ 	.word	0x000000ff
        /*0120*/ 	.word	0x00000000
        /*0124*/ 	.short	0x0100
        /*0126*/ 	.byte	0x08
	.zero		1


	//   ....[1]....
        /*0128*/ 	.word	0x000005d0
        /*012c*/ 	.word	0x000000ff
        /*0130*/ 	.word	0x00000028
        /*0134*/ 	.short	0x0100
        /*0136*/ 	.byte	0x08
	.zero		1


	//   ....[2]....
        /*0138*/ 	.word	0x000005e0
        /*013c*/ 	.word	0x000000ff
        /*0140*/ 	.word	0x00000008
        /*0144*/ 	.short	0x0100
        /*0146*/ 	.byte	0x08
	.zero		1


	//   ....[3]....
        /*0148*/ 	.word	0x000005f0
        /*014c*/ 	.word	0x000000ff
        /*0150*/ 	.word	0x00000030
        /*0154*/ 	.short	0x0100
        /*0156*/ 	.byte	0x08
	.zero		1


	//   ....[4]....
        /*0158*/ 	.word	0x00000600
        /*015c*/ 	.word	0x000000ff
        /*0160*/ 	.word	0x00000010
        /*0164*/ 	.short	0x0100
        /*0166*/ 	.byte	0x08
	.zero		1


	//   ....[5]....
        /*0168*/ 	.word	0x00000610
        /*016c*/ 	.word	0x000000ff
        /*0170*/ 	.word	0x00000038
        /*0174*/ 	.short	0x0100
        /*0176*/ 	.byte	0x08
	.zero		1


	//   ....[6]....
        /*0178*/ 	.word	0x00000620
        /*017c*/ 	.word	0x000000ff
        /*0180*/ 	.word	0x00000018
        /*0184*/ 	.short	0x0100
        /*0186*/ 	.byte	0x08
	.zero		1


	//   ....[7]....
        /*0188*/ 	.word	0x00000630
        /*018c*/ 	.word	0x000000ff
        /*0190*/ 	.word	0x00000040
        /*0194*/ 	.short	0x0100
        /*0196*/ 	.byte	0x08
	.zero		1


	//   ....[8]....
        /*0198*/ 	.word	0x00000640
        /*019c*/ 	.word	0x000000ff
        /*01a0*/ 	.word	0x00000020
        /*01a4*/ 	.short	0x0100
        /*01a6*/ 	.byte	0x08
	.zero		1


	//   ....[9]....
        /*01a8*/ 	.word	0x00000650
        /*01ac*/ 	.word	0x000000ff
        /*01b0*/ 	.word	0x00000048
        /*01b4*/ 	.short	0x0100
        /*01b6*/ 	.byte	0x08
	.zero		1


	//   ....[10]....
        /*01b8*/ 	.word	0x00000770
        /*01bc*/ 	.word	0x000000ff
        /*01c0*/ 	.word	0x00000050
        /*01c4*/ 	.short	0x0100
        /*01c6*/ 	.byte	0x09
	.zero		1


	//   ....[11]....
        /*01c8*/ 	.word	0x00000780
        /*01cc*/ 	.word	0x000000ff
        /*01d0*/ 	.word	0x00000070
        /*01d4*/ 	.short	0x0100
        /*01d6*/ 	.byte	0x09
	.zero		1


	//   ....[12]....
        /*01d8*/ 	.word	0x00000790
        /*01dc*/ 	.word	0x000000ff
        /*01e0*/ 	.word	0x00000058
        /*01e4*/ 	.short	0x0100
        /*01e6*/ 	.byte	0x09
	.zero		1


	//   ....[13]....
        /*01e8*/ 	.word	0x000007a0
        /*01ec*/ 	.word	0x000000ff
        /*01f0*/ 	.word	0x00000078
        /*01f4*/ 	.short	0x0100
        /*01f6*/ 	.byte	0x09
	.zero		1


	//   ....[14]....
        /*01f8*/ 	.word	0x000007b0
        /*01fc*/ 	.word	0x000000ff
        /*0200*/ 	.word	0x00000060
        /*0204*/ 	.short	0x0100
        /*0206*/ 	.byte	0x09
	.zero		1


	//   ....[15]....
        /*0208*/ 	.word	0x000007c0
        /*020c*/ 	.word	0x000000ff
        /*0210*/ 	.word	0x00000080
        /*0214*/ 	.short	0x0100
        /*0216*/ 	.byte	0x09
	.zero		1


	//   ....[16]....
        /*0218*/ 	.word	0x000007d0
        /*021c*/ 	.word	0x000000ff
        /*0220*/ 	.word	0x00000068
        /*0224*/ 	.short	0x0100
        /*0226*/ 	.byte	0x09
	.zero		1


	//   ....[17]....
        /*0228*/ 	.word	0x000007e0
        /*022c*/ 	.word	0x000000ff
        /*0230*/ 	.word	0x00000088
        /*0234*/ 	.short	0x0100
        /*0236*/ 	.byte	0x09
	.zero		1


	//   ....[18]....
        /*0238*/ 	.word	0x000008c0
        /*023c*/ 	.word	0x000000ff
        /*0240*/ 	.word	0x00000090
        /*0244*/ 	.short	0x0100
        /*0246*/ 	.byte	0x08
	.zero		1


	//   ....[19]....
        /*0248*/ 	.word	0x000008d0
        /*024c*/ 	.word	0x000000ff
        /*0250*/ 	.word	0x00000098
        /*0254*/ 	.short	0x0100
        /*0256*/ 	.byte	0x08
	.zero		1


	//   ....[20]....
        /*0258*/ 	.word	0x00000a00
        /*025c*/ 	.word	0x000000ff
        /*0260*/ 	.word	0x000000a0
        /*0264*/ 	.short	0x0100
        /*0266*/ 	.byte	0x08
	.zero		1


	//   ....[21]....
        /*0268*/ 	.word	0x00000a10
        /*026c*/ 	.word	0x000000ff
        /*0270*/ 	.word	0x000000b0
        /*0274*/ 	.short	0x0100
        /*0276*/ 	.byte	0x08
	.zero		1


	//   ....[22]....
        /*0278*/ 	.word	0x00000a20
        /*027c*/ 	.word	0x000000ff
        /*0280*/ 	.word	0x000000a8
        /*0284*/ 	.short	0x0100
        /*0286*/ 	.byte	0x08
	.zero		1


	//   ....[23]....
        /*0288*/ 	.word	0x00000a30
        /*028c*/ 	.word	0x000000ff
        /*0290*/ 	.word	0x000000b8
        /*0294*/ 	.short	0x0100
        /*0296*/ 	.byte	0x08
	.zero		1


	//   ....[24]....
        /*0298*/ 	.word	0x00000b50
        /*029c*/ 	.word	0x000000ff
        /*02a0*/ 	.word	0x000000c0
        /*02a4*/ 	.short	0x0100
        /*02a6*/ 	.byte	0x09
	.zero		1


	//   ....[25]....
        /*02a8*/ 	.word	0x00000b60
        /*02ac*/ 	.word	0x000000ff
        /*02b0*/ 	.word	0x000000d0
        /*02b4*/ 	.short	0x0100
        /*02b6*/ 	.byte	0x09
	.zero		1


	//   ....[26]....
        /*02b8*/ 	.word	0x00000b70
        /*02bc*/ 	.word	0x000000ff
        /*02c0*/ 	.word	0x000000c8
        /*02c4*/ 	.short	0x0100
        /*02c6*/ 	.byte	0x09
	.zero		1


	//   ....[27]....
        /*02c8*/ 	.word	0x00000b80
        /*02cc*/ 	.word	0x000000ff
        /*02d0*/ 	.word	0x000000d8
        /*02d4*/ 	.short	0x0100
        /*02d6*/ 	.byte	0x09
	.zero		1


	//   ....[28]....
        /*02d8*/ 	.word	0x00000c70
        /*02dc*/ 	.word	0x000000ff
        /*02e0*/ 	.word	0x000000e0
        /*02e4*/ 	.short	0x0100
        /*02e6*/ 	.byte	0x08
	.zero		1


	//   ....[29]....
        /*02e8*/ 	.word	0x00000c80
        /*02ec*/ 	.word	0x000000ff
        /*02f0*/ 	.word	0x000000f0
        /*02f4*/ 	.short	0x0100
        /*02f6*/ 	.byte	0x08
	.zero		1


	//   ....[30]....
        /*02f8*/ 	.word	0x00000c90
        /*02fc*/ 	.word	0x000000ff
        /*0300*/ 	.word	0x000000e8
        /*0304*/ 	.short	0x0100
        /*0306*/ 	.byte	0x08
	.zero		1


	//   ....[31]....
        /*0308*/ 	.word	0x00000ca0
        /*030c*/ 	.word	0x000000ff
        /*0310*/ 	.word	0x000000f8
        /*0314*/ 	.short	0x0100
        /*0316*/ 	.byte	0x08
	.zero		1


	//   ....[32]....
        /*0318*/ 	.word	0x00000d90
        /*031c*/ 	.word	0x000000ff
        /*0320*/ 	.word	0x00000100
        /*0324*/ 	.short	0x0100
        /*0326*/ 	.byte	0x06
	.zero		1


	//   ....[33]....
        /*0328*/ 	.word	0x00001780
        /*032c*/ 	.word	0x00000003
        /*0330*/ 	.word	0x000000f0
        /*0334*/ 	.short	0x010a
        /*0336*/ 	.byte	0xff
	.zero		1


	//   ....[34]....
        /*0338*/ 	.word	0x000017b0
        /*033c*/ 	.word	0x00000003
        /*0340*/ 	.word	0x000000e0
        /*0344*/ 	.short	0x0101
        /*0346*/ 	.byte	0xff
	.zero		1


	//   ....[35]....
        /*0348*/ 	.word	0x000018b0
        /*034c*/ 	.word	0x000000ff
        /*0350*/ 	.word	0x00000028
        /*0354*/ 	.short	0x010a
        /*0356*/ 	.byte	0x08
	.zero		1


	//   ....[36]....
        /*0358*/ 	.word	0x00001970
        /*035c*/ 	.word	0x000000ff
        /*0360*/ 	.word	0x00000028
        /*0364*/ 	.short	0x010a
        /*0366*/ 	.byte	0x29
	.zero		1


	//   ....[37]....
        /*0368*/ 	.word	0x00001b30
        /*036c*/ 	.word	0x000000ff
        /*0370*/ 	.word	0x00000028
        /*0374*/ 	.short	0x010a
        /*0376*/ 	.byte	0x08
	.zero		1


	//   ....[38]....
        /*0378*/ 	.word	0x00001c30
        /*037c*/ 	.word	0x000000ff
        /*0380*/ 	.word	0x00000098
        /*0384*/ 	.short	0x0101
        /*0386*/ 	.byte	0x04
	.zero		1


	//   ....[39]....
        /*0388*/ 	.word	0x00001c40
        /*038c*/ 	.word	0x000000ff
        /*0390*/ 	.word	0x00000028
        /*0394*/ 	.short	0x010a
        /*0396*/ 	.byte	0x08
	.zero		1


	//   ....[40]....
        /*0398*/ 	.word	0x00001cc0
        /*039c*/ 	.word	0x000000ff
        /*03a0*/ 	.word	0x00000028
        /*03a4*/ 	.short	0x010a
        /*03a6*/ 	.byte	0x11
	.zero		1


	//   ....[41]....
        /*03a8*/ 	.word	0x00001e50
        /*03ac*/ 	.word	0x000000ff
        /*03b0*/ 	.word	0x00000028
        /*03b4*/ 	.short	0x010a
        /*03b6*/ 	.byte	0x08
	.zero		1


	//   ....[42]....
        /*03b8*/ 	.word	0x00001f90
        /*03bc*/ 	.word	0x00000002
        /*03c0*/ 	.word	0x000000a0
        /*03c4*/ 	.short	0x010a
        /*03c6*/ 	.byte	0xff
	.zero		1


	//   ....[43]....
        /*03c8*/ 	.word	0x00002050
        /*03cc*/ 	.word	0x00000002
        /*03d0*/ 	.word	0x00000000
        /*03d4*/ 	.short	0x0101
        /*03d6*/ 	.byte	0xff
	.zero		1


	//   ....[44]....
        /*03d8*/ 	.word	0x000025b0
        /*03dc*/ 	.word	0x000000ff
        /*03e0*/ 	.word	0x00000000
        /*03e4*/ 	.short	0x010a
        /*03e6*/ 	.byte	0x05
	.zero		1


	//   ....[45]....
        /*03e8*/ 	.word	0x00002640
        /*03ec*/ 	.word	0x000000ff
        /*03f0*/ 	.word	0x00000000
        /*03f4*/ 	.short	0x010a
        /*03f6*/ 	.byte	0x05
	.zero		1


	//   ....[46]....
        /*03f8*/ 	.word	0x000026d0
        /*03fc*/ 	.word	0x000000ff
        /*0400*/ 	.word	0x00000000
        /*0404*/ 	.short	0x010a
        /*0406*/ 	.byte	0x05
	.zero		1


	//   ....[47]....
        /*0408*/ 	.word	0x00002760
        /*040c*/ 	.word	0x000000ff
        /*0410*/ 	.word	0x00000000
        /*0414*/ 	.short	0x010a
        /*0416*/ 	.byte	0x05
	.zero		1


	//   ....[48]....
        /*0418*/ 	.word	0x00002800
        /*041c*/ 	.word	0x00000000
        /*0420*/ 	.word	0x00000000
        /*0424*/ 	.short	0x010a
        /*0426*/ 	.byte	0xff
	.zero		1


	//   ....[49]....
        /*0428*/ 	.word	0x00002920
        /*042c*/ 	.word	0x00000000
        /*0430*/ 	.word	0x000000e0
        /*0434*/ 	.short	0x010a
        /*0436*/ 	.byte	0xff
	.zero		1


	//   ....[50]....
        /*0438*/ 	.word	0x00002980
        /*043c*/ 	.word	0x00000004
        /*0440*/ 	.word	0x00000000
        /*0444*/ 	.short	0x0101
        /*0446*/ 	.byte	0xff
	.zero		1


	//   ....[51]....
        /*0448*/ 	.word	0x000029a0
        /*044c*/ 	.word	0x000000ff
        /*0450*/ 	.word	0x000000b0
        /*0454*/ 	.short	0x010a
        /*0456*/ 	.byte	0x05
	.zero		1


	//   ....[52]....
        /*0458*/ 	.word	0x00002ac0
        /*045c*/ 	.word	0x00000000
        /*0460*/ 	.word	0x000000a0
        /*0464*/ 	.short	0x010a
        /*0466*/ 	.byte	0xff
	.zero		1


	//   ....[53]....
        /*0468*/ 	.word	0x00002bd0
        /*046c*/ 	.word	0x00000000
        /*0470*/ 	.word	0x00000000
        /*0474*/ 	.short	0x0101
        /*0476*/ 	.byte	0xff
	.zero		1


	//   ....[54]....
        /*0478*/ 	.word	0x00002c60
        /*047c*/ 	.word	0x000000ff
        /*0480*/ 	.word	0x000000b0
        /*0484*/ 	.short	0x0106
        /*0486*/ 	.byte	0x05
	.zero		1


	//   ....[55]....
        /*0488*/ 	.word	0x00002c80
        /*048c*/ 	.word	0x000000ff
        /*0490*/ 	.word	0x000000b0
        /*0494*/ 	.short	0x010a
        /*0496*/ 	.byte	0x05
	.zero		1


	//   ....[56]....
        /*0498*/ 	.word	0x00002d10
        /*049c*/ 	.word	0x000000ff
        /*04a0*/ 	.word	0x000000b0
        /*04a4*/ 	.short	0x0106
        /*04a6*/ 	.byte	0x04
	.zero		1


	//   ....[57]....
        /*04a8*/ 	.word	0x00002d50
        /*04ac*/ 	.word	0x00000000
        /*04b0*/ 	.word	0x000000b0
        /*04b4*/ 	.short	0x010a
        /*04b6*/ 	.byte	0xff
	.zero		1


	//   ....[58]....
        /*04b8*/ 	.word	0x00002f90
        /*04bc*/ 	.word	0x000000ff
        /*04c0*/ 	.word	0x00000008
        /*04c4*/ 	.short	0x010a
        /*04c6*/ 	.byte	0x06
	.zero		1


	//   ....[59]....
        /*04c8*/ 	.word	0x00002fb0
        /*04cc*/ 	.word	0x000000ff
        /*04d0*/ 	.word	0x00000008
        /*04d4*/ 	.short	0x010a
        /*04d6*/ 	.byte	0x06
	.zero		1


	//   ....[60]....
        /*04d8*/ 	.word	0x00003140
        /*04dc*/ 	.word	0x000000ff
        /*04e0*/ 	.word	0x00000008
        /*04e4*/ 	.short	0x010a
        /*04e6*/ 	.byte	0x06
	.zero		1


	//   ....[61]....
        /*04e8*/ 	.word	0x00003160
        /*04ec*/ 	.word	0x000000ff
        /*04f0*/ 	.word	0x00000008
        /*04f4*/ 	.short	0x010a
        /*04f6*/ 	.byte	0x06
	.zero		1


	//   ....[62]....
        /*04f8*/ 	.word	0x00003220
        /*04fc*/ 	.word	0x000000ff
        /*0500*/ 	.word	0x00000000
        /*0504*/ 	.short	0x0101
        /*0506*/ 	.byte	0x07
	.zero		1


	//   ....[63]....
        /*0508*/ 	.word	0x00003560
        /*050c*/ 	.word	0x00000000
        /*0510*/ 	.word	0x000000a0
        /*0514*/ 	.short	0x010a
        /*0516*/ 	.byte	0xff
	.zero		1


	//   ....[64]....
        /*0518*/ 	.word	0x00003620
        /*051c*/ 	.word	0x00000000
        /*0520*/ 	.word	0x00000000
        /*0524*/ 	.short	0x0101
        /*0526*/ 	.byte	0xff
	.zero		1


	//   ....[65]....
        /*0528*/ 	.word	0x000036e0
        /*052c*/ 	.word	0x000000ff
        /*0530*/ 	.word	0x00000000
        /*0534*/ 	.short	0x010a
        /*0536*/ 	.byte	0x08
	.zero		1


	//   ....[66]....
        /*0538*/ 	.word	0x000036f0
        /*053c*/ 	.word	0x000000ff
        /*0540*/ 	.word	0x000000d0
        /*0544*/ 	.short	0x010a
        /*0546*/ 	.byte	0x09
	.zero		1


	//   ....[67]....
        /*0548*/ 	.word	0x000037a0
        /*054c*/ 	.word	0x000000ff
        /*0550*/ 	.word	0x00000000
        /*0554*/ 	.short	0x010a
        /*0556*/ 	.byte	0x08
	.zero		1


	//   ....[68]....
        /*0558*/ 	.word	0x000038d0
        /*055c*/ 	.word	0x000000ff
        /*0560*/ 	.word	0x00000000
        /*0564*/ 	.short	0x010a
        /*0566*/ 	.byte	0x1e
	.zero		1


	//   ....[69]....
        /*0568*/ 	.word	0x00003bd0
        /*056c*/ 	.word	0x000000ff
        /*0570*/ 	.word	0x00000000
        /*0574*/ 	.short	0x010a
        /*0576*/ 	.byte	0x05
	.zero		1


	//   ....[70]....
        /*0578*/ 	.word	0x00003c70
        /*057c*/ 	.word	0x00000000
        /*0580*/ 	.word	0x00000000
        /*0584*/ 	.short	0x010a
        /*0586*/ 	.byte	0xff
	.zero		1


	//   ....[71]....
        /*0588*/ 	.word	0x00003cb0
        /*058c*/ 	.word	0x00000000
        /*0590*/ 	.word	0x00000000
        /*0594*/ 	.short	0x010a
        /*0596*/ 	.byte	0xff
	.zero		1


	//   ....[72]....
        /*0598*/ 	.word	0x00003d20
        /*059c*/ 	.word	0x000000ff
        /*05a0*/ 	.word	0x00000000
        /*05a4*/ 	.short	0x0101
        /*05a6*/ 	.byte	0x05
	.zero		1


	//   ....[73]....
        /*05a8*/ 	.word	0x00003d60
        /*05ac*/ 	.word	0x000000ff
        /*05b0*/ 	.word	0x00000100
        /*05b4*/ 	.short	0x010a
        /*05b6*/ 	.byte	0x07
	.zero		1


	//   ....[74]....
        /*05b8*/ 	.word	0x00003db0
        /*05bc*/ 	.word	0x000000ff
        /*05c0*/ 	.word	0x00000000
        /*05c4*/ 	.short	0x0101
        /*05c6*/ 	.byte	0x05
	.zero		1


	//   ....[75]....
        /*05c8*/ 	.word	0x00004200
        /*05cc*/ 	.word	0x00000000
        /*05d0*/ 	.word	0x000000a0
        /*05d4*/ 	.short	0x010a
        /*05d6*/ 	.byte	0xff
	.zero		1


	//   ....[76]....
        /*05d8*/ 	.word	0x000042c0
        /*05dc*/ 	.word	0x00000000
        /*05e0*/ 	.word	0x00000000
        /*05e4*/ 	.short	0x0101
        /*05e6*/ 	.byte	0xff
	.zero		1


	//   ....[77]....
        /*05e8*/ 	.word	0x000045e0
        /*05ec*/ 	.word	0x000000ff
        /*05f0*/ 	.word	0x00000098
        /*05f4*/ 	.short	0x010a
        /*05f6*/ 	.byte	0x06
	.zero		1


	//   ....[78]....
        /*05f8*/ 	.word	0x000047d0
        /*05fc*/ 	.word	0x000000ff
        /*0600*/ 	.word	0x00000070
        /*0604*/ 	.short	0x010a
        /*0606*/ 	.byte	0x06
	.zero		1


	//   ....[79]....
        /*0608*/ 	.word	0x00004950
        /*060c*/ 	.word	0x000000ff
        /*0610*/ 	.word	0x00000050
        /*0614*/ 	.short	0x010b
        /*0616*/ 	.byte	0x06
	.zero		1


	//   ....[80]....
        /*0618*/ 	.word	0x00004960
        /*061c*/ 	.word	0x000000ff
        /*0620*/ 	.word	0x00000000
        /*0624*/ 	.short	0x0101
        /*0626*/ 	.byte	0x08
	.zero		1


	//   ....[81]....
        /*0628*/ 	.word	0x00004980
        /*062c*/ 	.word	0x000000ff
        /*0630*/ 	.word	0x00000078
        /*0634*/ 	.short	0x010a
        /*0636*/ 	.byte	0x06
	.zero		1


	//   ....[82]....
        /*0638*/ 	.word	0x00004ae0
        /*063c*/ 	.word	0x000000ff
        /*0640*/ 	.word	0x00000058
        /*0644*/ 	.short	0x010b
        /*0646*/ 	.byte	0x06
	.zero		1


	//   ....[83]....
        /*0648*/ 	.word	0x00004af0
        /*064c*/ 	.word	0x000000ff
        /*0650*/ 	.word	0x00000000
        /*0654*/ 	.short	0x0101
        /*0656*/ 	.byte	0x08
	.zero		1


	//   ....[84]....
        /*0658*/ 	.word	0x00004b00
        /*065c*/ 	.word	0x000000ff
        /*0660*/ 	.word	0x00000080
        /*0664*/ 	.short	0x010a
        /*0666*/ 	.byte	0x06
	.zero		1


	//   ....[85]....
        /*0668*/ 	.word	0x00004ca0
        /*066c*/ 	.word	0x000000ff
        /*0670*/ 	.word	0x00000060
        /*0674*/ 	.short	0x010b
        /*0676*/ 	.byte	0x06
	.zero		1


	//   ....[86]....
        /*0678*/ 	.word	0x00004d10
        /*067c*/ 	.word	0x000000ff
        /*0680*/ 	.word	0x00000000
        /*0684*/ 	.short	0x0101
        /*0686*/ 	.byte	0x08
	.zero		1


	//   ....[87]....
        /*0688*/ 	.word	0x00004d40
        /*068c*/ 	.word	0x000000ff
        /*0690*/ 	.word	0x00000088
        /*0694*/ 	.short	0x010a
        /*0696*/ 	.byte	0x06
	.zero		1


	//   ....[88]....
        /*0698*/ 	.word	0x00004f50
        /*069c*/ 	.word	0x000000ff
        /*06a0*/ 	.word	0x00000068
        /*06a4*/ 	.short	0x010b
        /*06a6*/ 	.byte	0x06
	.zero		1


	//   ....[89]....
        /*06a8*/ 	.word	0x00004f70
        /*06ac*/ 	.word	0x000000ff
        /*06b0*/ 	.word	0x00000000
        /*06b4*/ 	.short	0x0101
        /*06b6*/ 	.byte	0x0d
	.zero		1


	//   ....[90]....
        /*06b8*/ 	.word	0x00004fa0
        /*06bc*/ 	.word	0x000000ff
        /*06c0*/ 	.word	0x00000070
        /*06c4*/ 	.short	0x010a
        /*06c6*/ 	.byte	0x06
	.zero		1


	//   ....[91]....
        /*06c8*/ 	.word	0x00004fc0
        /*06cc*/ 	.word	0x000000ff
        /*06d0*/ 	.word	0x00000078
        /*06d4*/ 	.short	0x010a
        /*06d6*/ 	.byte	0x06
	.zero		1


	//   ....[92]....
        /*06d8*/ 	.word	0x00004fe0
        /*06dc*/ 	.word	0x000000ff
        /*06e0*/ 	.word	0x00000080
        /*06e4*/ 	.short	0x010a
        /*06e6*/ 	.byte	0x06
	.zero		1


	//   ....[93]....
        /*06e8*/ 	.word	0x00005020
        /*06ec*/ 	.word	0x00000000
        /*06f0*/ 	.word	0x00000088
        /*06f4*/ 	.short	0x010a
        /*06f6*/ 	.byte	0xff
	.zero		1


	//   ....[94]....
        /*06f8*/ 	.word	0x000053e0
        /*06fc*/ 	.word	0x00000000
        /*0700*/ 	.word	0x000000a0
        /*0704*/ 	.short	0x010a
        /*0706*/ 	.byte	0xff
	.zero		1


	//   ....[95]....
        /*0708*/ 	.word	0x000054f0
        /*070c*/ 	.word	0x00000000
        /*0710*/ 	.word	0x00000000
        /*0714*/ 	.short	0x0101
        /*0716*/ 	.byte	0xff
	.zero		1


	//   ....[96]....
        /*0718*/ 	.word	0x00006070
        /*071c*/ 	.word	0x000000ff
        /*0720*/ 	.word	0x00000050
        /*0724*/ 	.short	0x010a
        /*0726*/ 	.byte	0x29
	.zero		1


	//   ....[97]....
        /*0728*/ 	.word	0x00006170
        /*072c*/ 	.word	0x000000da
        /*0730*/ 	.word	0x000000c0
        /*0734*/ 	.short	0x010a
        /*0736*/ 	.byte	0xff
	.zero		1


	//   ....[98]....
        /*0738*/ 	.word	0x00006330
        /*073c*/ 	.word	0x000000ff
        /*0740*/ 	.word	0x00000050
        /*0744*/ 	.short	0x010a
        /*0746*/ 	.byte	0x29
	.zero		1


	//   ....[99]....
        /*0748*/ 	.word	0x00006500
        /*074c*/ 	.word	0x000000da
        /*0750*/ 	.word	0x000000c0
        /*0754*/ 	.short	0x010a
        /*0756*/ 	.byte	0xff
	.zero		1


	//   ....[100]....
        /*0758*/ 	.word	0x00007780
        /*075c*/ 	.word	0x00000000
        /*0760*/ 	.word	0x00000000
        /*0764*/ 	.short	0x0101
        /*0766*/ 	.byte	0xff
	.zero		1


	//   ....[101]....
        /*0768*/ 	.word	0x00007790
        /*076c*/ 	.word	0x00000003
        /*0770*/ 	.word	0x00000050
        /*0774*/ 	.short	0x010a
        /*0776*/ 	.byte	0xff
	.zero		1


	//   ....[102]....
        /*0778*/ 	.word	0x00007870
        /*077c*/ 	.word	0x00000003
        /*0780*/ 	.word	0x00000050
        /*0784*/ 	.short	0x010a
        /*0786*/ 	.byte	0xff
	.zero		1


	//   ....[103]....
        /*0788*/ 	.word	0x00008ba0
        /*078c*/ 	.word	0x000000e8
        /*0790*/ 	.word	0x00000000
        /*0794*/ 	.short	0x0101
        /*0796*/ 	.byte	0xff
	.zero		1


	//   ....[104]....
        /*0798*/ 	.word	0x00008bc0
        /*079c*/ 	.word	0x00000000
        /*07a0*/ 	.word	0x00000050
        /*07a4*/ 	.short	0x010a
        /*07a6*/ 	.byte	0xff
	.zero		1


	//   ....[105]....
        /*07a8*/ 	.word	0x00008c90
        /*07ac*/ 	.word	0x00000000
        /*07b0*/ 	.word	0x00000050
        /*07b4*/ 	.short	0x010a
        /*07b6*/ 	.byte	0xff
	.zero		1


	//   ....[106]....
        /*07b8*/ 	.word	0x00009fc0
        /*07bc*/ 	.word	0x00000048
        /*07c0*/ 	.word	0x00000000
        /*07c4*/ 	.short	0x0101
        /*07c6*/ 	.byte	0xff
	.zero		1


	//   ....[107]....
        /*07c8*/ 	.word	0x00009fe0
        /*07cc*/ 	.word	0x00000003
        /*07d0*/ 	.word	0x00000050
        /*07d4*/ 	.short	0x010a
        /*07d6*/ 	.byte	0xff
	.zero		1


	//   ....[108]....
        /*07d8*/ 	.word	0x0000a0b0
        /*07dc*/ 	.word	0x00000003
        /*07e0*/ 	.word	0x00000050
        /*07e4*/ 	.short	0x010a
        /*07e6*/ 	.byte	0xff
	.zero		1


	//   ....[109]....
        /*07e8*/ 	.word	0x0000a400
        /*07ec*/ 	.word	0x000000da
        /*07f0*/ 	.word	0x00000000
        /*07f4*/ 	.short	0x0101
        /*07f6*/ 	.byte	0xff
	.zero		1


	//   ....[110]....
        /*07f8*/ 	.word	0x0000b420
        /*07fc*/ 	.word	0x00000000
        /*0800*/ 	.word	0x00000000
        /*0804*/ 	.short	0x0101
        /*0806*/ 	.byte	0xff
	.zero		1


	//   ....[111]....
        /*0808*/ 	.word	0x0000b6b0
        /*080c*/ 	.word	0x000000ff
        /*0810*/ 	.word	0x00000000
        /*0814*/ 	.short	0x0101
        /*0816*/ 	.byte	0x04
	.zero		1


	//   ....[112]....
        /*0818*/ 	.word	0x0000b6d0
        /*081c*/ 	.word	0x00000003
        /*0820*/ 	.word	0x000000f0
        /*0824*/ 	.short	0x010a
        /*0826*/ 	.byte	0xff
	.zero		1


	//   ....[113]....
        /*0828*/ 	.word	0x0000b730
        /*082c*/ 	.word	0x00000002
        /*0830*/ 	.word	0x00000028
        /*0834*/ 	.short	0x010a
        /*0836*/ 	.byte	0xff
	.zero		1


	//   ....[114]....
        /*0838*/ 	.word	0x0000b790
        /*083c*/ 	.word	0x00000002
        /*0840*/ 	.word	0x00000028
        /*0844*/ 	.short	0x010a
        /*0846*/ 	.byte	0xff
	.zero		1


	//   ....[115]....
        /*0848*/ 	.word	0x0000b7e0
        /*084c*/ 	.word	0x00000002
        /*0850*/ 	.word	0x000000a0
        /*0854*/ 	.short	0x010a
        /*0856*/ 	.byte	0xff
	.zero		1


	//   ....[116]....
        /*0858*/ 	.word	0x0000b840
        /*085c*/ 	.word	0x00000000
        /*0860*/ 	.word	0x00000000
        /*0864*/ 	.short	0x010a
        /*0866*/ 	.byte	0xff
	.zero		1


	//   ....[117]....
        /*0868*/ 	.word	0x0000b8a0
        /*086c*/ 	.word	0x00000000
        /*0870*/ 	.word	0x00000000
        /*0874*/ 	.short	0x010a
        /*0876*/ 	.byte	0xff
	.zero		1


	//   ....[118]....
        /*0878*/ 	.word	0x0000b900
        /*087c*/ 	.word	0x00000000
        /*0880*/ 	.word	0x00000000
        /*0884*/ 	.short	0x010a
        /*0886*/ 	.byte	0xff
	.zero		1


	//   ....[119]....
        /*0888*/ 	.word	0x0000b960
        /*088c*/ 	.word	0x00000000
        /*0890*/ 	.word	0x00000000
        /*0894*/ 	.short	0x010a
        /*0896*/ 	.byte	0xff
	.zero		1


	//   ....[120]....
        /*0898*/ 	.word	0x0000b9b0
        /*089c*/ 	.word	0x00000000
        /*08a0*/ 	.word	0x000000e0
        /*08a4*/ 	.short	0x010a
        /*08a6*/ 	.byte	0xff
	.zero		1


	//   ....[121]....
        /*08a8*/ 	.word	0x0000ba10
        /*08ac*/ 	.word	0x00000000
        /*08b0*/ 	.word	0x000000b0
        /*08b4*/ 	.short	0x010a
        /*08b6*/ 	.byte	0xff
	.zero		1


	//   ....[122]....
        /*08b8*/ 	.word	0x0000ba60
        /*08bc*/ 	.word	0x00000000
        /*08c0*/ 	.word	0x000000a0
        /*08c4*/ 	.short	0x010a
        /*08c6*/ 	.byte	0xff
	.zero		1


	//   ....[123]....
        /*08c8*/ 	.word	0x0000bac0
        /*08cc*/ 	.word	0x00000000
        /*08d0*/ 	.word	0x000000b0
        /*08d4*/ 	.short	0x010a
        /*08d6*/ 	.byte	0xff
	.zero		1


	//   ....[124]....
        /*08d8*/ 	.word	0x0000bb20
        /*08dc*/ 	.word	0x00000004
        /*08e0*/ 	.word	0x00000008
        /*08e4*/ 	.short	0x010a
        /*08e6*/ 	.byte	0xff
	.zero		1


	//   ....[125]....
        /*08e8*/ 	.word	0x0000bc00
        /*08ec*/ 	.word	0x00000002
        /*08f0*/ 	.word	0x00000008
        /*08f4*/ 	.short	0x010a
        /*08f6*/ 	.byte	0xff
	.zero		1


	//   ....[126]....
        /*08f8*/ 	.word	0x0000bc50
        /*08fc*/ 	.word	0x00000000
        /*0900*/ 	.word	0x000000a0
        /*0904*/ 	.short	0x010a
        /*0906*/ 	.byte	0xff
	.zero		1


	//   ....[127]....
        /*0908*/ 	.word	0x0000bcb0
        /*090c*/ 	.word	0x00000000
        /*0910*/ 	.word	0x000000d0
        /*0914*/ 	.short	0x010a
        /*0916*/ 	.byte	0xff
	.zero		1


	//   ....[128]....
        /*0918*/ 	.word	0x0000bd10
        /*091c*/ 	.word	0x00000000
        /*0920*/ 	.word	0x00000000
        /*0924*/ 	.short	0x010a
        /*0926*/ 	.byte	0xff
	.zero		1


	//   ....[129]....
        /*0928*/ 	.word	0x0000bd70
        /*092c*/ 	.word	0x00000000
        /*0930*/ 	.word	0x00000000
        /*0934*/ 	.short	0x010a
        /*0936*/ 	.byte	0xff
	.zero		1


	//   ....[130]....
        /*0938*/ 	.word	0x0000bdd0
        /*093c*/ 	.word	0x00000000
        /*0940*/ 	.word	0x00000100
        /*0944*/ 	.short	0x010a
        /*0946*/ 	.byte	0xff
	.zero		1


	//   ....[131]....
        /*0948*/ 	.word	0x0000be20
        /*094c*/ 	.word	0x00000000
        /*0950*/ 	.word	0x000000a0
        /*0954*/ 	.short	0x010a
        /*0956*/ 	.byte	0xff
	.zero		1


	//   ....[132]....
        /*0958*/ 	.word	0x0000be80
        /*095c*/ 	.word	0x00000000
        /*0960*/ 	.word	0x00000098
        /*0964*/ 	.short	0x010a
        /*0966*/ 	.byte	0xff
	.zero		1


	//   ....[133]....
        /*0968*/ 	.word	0x0000bee0
        /*096c*/ 	.word	0x00000003
        /*0970*/ 	.word	0x00000070
        /*0974*/ 	.short	0x010a
        /*0976*/ 	.byte	0xff
	.zero		1


	//   ....[134]....
        /*0978*/ 	.word	0x0000bf40
        /*097c*/ 	.word	0x00000003
        /*0980*/ 	.word	0x00000078
        /*0984*/ 	.short	0x010a
        /*0986*/ 	.byte	0xff
	.zero		1


	//   ....[135]....
        /*0988*/ 	.word	0x0000bfa0
        /*098c*/ 	.word	0x00000003
        /*0990*/ 	.word	0x00000080
        /*0994*/ 	.short	0x010a
        /*0996*/ 	.byte	0xff
	.zero		1


	//   ....[136]....
        /*0998*/ 	.word	0x0000c000
        /*099c*/ 	.word	0x00000003
        /*09a0*/ 	.word	0x00000088
        /*09a4*/ 	.short	0x010a
        /*09a6*/ 	.byte	0xff
	.zero		1


	//   ....[137]....
        /*09a8*/ 	.word	0x0000c060
        /*09ac*/ 	.word	0x00000000
        /*09b0*/ 	.word	0x00000070
        /*09b4*/ 	.short	0x010a
        /*09b6*/ 	.byte	0xff
	.zero		1


	//   ....[138]....
        /*09b8*/ 	.word	0x0000c0c0
        /*09bc*/ 	.word	0x00000000
        /*09c0*/ 	.word	0x00000078
        /*09c4*/ 	.short	0x010a
        /*09c6*/ 	.byte	0xff
	.zero		1


	//   ....[139]....
        /*09c8*/ 	.word	0x0000c120
        /*09cc*/ 	.word	0x00000000
        /*09d0*/ 	.word	0x00000080
        /*09d4*/ 	.short	0x010a
        /*09d6*/ 	.byte	0xff
	.zero		1


	//   ....[140]....
        /*09d8*/ 	.word	0x0000c170
        /*09dc*/ 	.word	0x00000000
        /*09e0*/ 	.word	0x000000a0
        /*09e4*/ 	.short	0x010a
        /*09e6*/ 	.byte	0xff
	.zero		1


	//   ....[141]....
        /*09e8*/ 	.word	0x0000c1d0
        /*09ec*/ 	.word	0x00000000
        /*09f0*/ 	.word	0x00000050
        /*09f4*/ 	.short	0x010a
        /*09f6*/ 	.byte	0xff
	.zero		1


	//   ....[142]....
        /*09f8*/ 	.word	0x0000c220
        /*09fc*/ 	.word	0x000000da
        /*0a00*/ 	.word	0x000000c0
        /*0a04*/ 	.short	0x010a
        /*0a06*/ 	.byte	0xff
	.zero		1


	//   ....[143]....
        /*0a08*/ 	.word	0x0000c270
        /*0a0c*/ 	.word	0x00000003
        /*0a10*/ 	.word	0x00000050
        /*0a14*/ 	.short	0x010a
        /*0a16*/ 	.byte	0xff
	.zero		1


	//   ....[144]....
        /*0a18*/ 	.word	0x0000c2c0
        /*0a1c*/ 	.word	0x00000000
        /*0a20*/ 	.word	0x00000050
        /*0a24*/ 	.short	0x010a
        /*0a26*/ 	.byte	0xff
	.zero		1


	//   ....[145]....
        /*0a28*/ 	.word	0x0000c310
        /*0a2c*/ 	.word	0x00000003
        /*0a30*/ 	.word	0x00000050
        /*0a34*/ 	.short	0x010a
        /*0a36*/ 	.byte	0xff
	.zero		1


	//----- nvinfo : EIATTR_NUM_MBARRIERS
	.align		4
.L_47:
        /*0a38*/ 	.byte	0x03, 0x38
        /*0a3a*/ 	.short	0x0021


	//----- nvinfo : EIATTR_EXIT_INSTR_OFFSETS
	.align		4
        /*0a3c*/ 	.byte	0x04, 0x1c
        /*0a3e*/ 	.short	(.L_49 - .L_48)


	//   ....[0]....
.L_48:
        /*0a40*/ 	.word	0x00002830


	//   ....[1]....
        /*0a44*/ 	.word	0x00002d20


	//   ....[2]....
        /*0a48*/ 	.word	0x00002d80


	//   ....[3]....
        /*0a4c*/ 	.word	0x00003fe0


	//   ....[4]....
        /*0a50*/ 	.word	0x00005050


	//   ....[5]....
        /*0a54*/ 	.word	0x00005090


	//   ....[6]....
        /*0a58*/ 	.word	0x0000b5b0


	//   ....[7]....
        /*0a5c*/ 	.word	0x0000b620


	//   ....[8]....
        /*0a60*/ 	.word	0x0000b650


	//   ....[9]....
        /*0a64*/ 	.word	0x0000b6c0


	//----- nvinfo : EIATTR_MAX_THREADS
	.align		4
.L_49:
        /*0a68*/ 	.byte	0x04, 0x05
        /*0a6a*/ 	.short	(.L_51 - .L_50)
.L_50:
        /*0a6c*/ 	.word	0x00000100
        /*0a70*/ 	.word	0x00000001
        /*0a74*/ 	.word	0x00000001


	//----- nvinfo : EIATTR_CRS_STACK_SIZE
	.align		4
.L_51:
        /*0a78*/ 	.byte	0x04, 0x1e
        /*0a7a*/ 	.short	(.L_53 - .L_52)
.L_52:
        /*0a7c*/ 	.word	0x00000000


	//----- nvinfo : EIATTR_CBANK_PARAM_SIZE
	.align		4
.L_53:
        /*0a80*/ 	.byte	0x03, 0x19
        /*0a82*/ 	.short	0x0800


	//----- nvinfo : EIATTR_PARAM_CBANK
	.align		4
        /*0a84*/ 	.byte	0x04, 0x0a
        /*0a86*/ 	.short	(.L_55 - .L_54)
	.align		4
.L_54:
        /*0a88*/ 	.word	index@(.nv.constant0._ZN7cutlass13device_kernelINS_4gemm6kernel13GemmUniversalIN4cute5tupleIJiiiiEEENS1_10collective13CollectiveMmaINS1_35MainloopSm100TmaUmmaWarpSpecializedILi5ELi2ELi2ENS5_IJNS4_1CILi2EEENSA_ILi1EEESC_EEEEENS5_IJNSA_ILi256EEESF_NSA_ILi64EEEEEENS_6half_tENS5_IJlSC_lEEESI_SJ_NS4_8TiledMMAINS4_8MMA_AtomIJNS4_26SM100_MMA_F16BF16_2x1SM_SSISI_SI_fLi256ELi256ELNS4_4UMMA5MajorE0ELSO_0ELNSN_7ScaleInE0ELSP_0EEEEEENS4_6LayoutINS5_IJSC_SC_SC_EEENS5_IJNSA_ILi0EEESU_SU_EEEEENS5_IJNS4_10UnderscoreESX_SX_EEEEENS4_18SM100_TMA_2SM_LOADENS4_14ComposedLayoutINS4_7SwizzleILi3ELi4ELi3EEENS4_18smem_ptr_flag_bitsILi16EEENSS_INS5_IJNSA_ILi8EEESG_EEENS5_IJSG_SC_EEEEEEEvNS4_8identityES10_S1A_vS1B_EENS_8epilogue10collective18CollectiveEpilogueINS1D_23Sm100TmaWarpSpecializedILi4ELi2ELi64ELb1ELb0EEEJNS5_IJNSA_ILi128EEESF_SG_EEENS5_IJNSS_IS1I_SC_EENSS_ISG_SC_EEEEESI_SJ_SI_SJ_NS1D_6fusion15FusionCallbacksIS1H_NS1N_23LinCombPerRowBiasEltActINS1D_6thread4ReLuESI_fSI_SI_fLi8ELNS_15FloatRoundStyleE2EEES1J_S1M_JEEENS4_5SM1004TMEM4LOAD26SM100_TMEM_LOAD_32dp32b64xENS4_13SM90_TMA_LOADES1A_NS4_39AutoVectorizingCopyWithAssumedAlignmentILi128EEENS4_14SM90_TMA_STOREES1A_S21_S21_EEEvvEEEEvNT_6ParamsE)
        /*0a8c*/ 	.short	0x0380
        /*0a8e*/ 	.short	0x0800


	//----- nvinfo : EIATTR_SW_WAR
	.align		4
.L_55:
        /*0a90*/ 	.byte	0x04, 0x36
        /*0a92*/ 	.short	(.L_57 - .L_56)
.L_56:
        /*0a94*/ 	.word	0x00000008
.L_57:


//--------------------- .nv.callgraph             --------------------------
	.section	.nv.callgraph,"",@"SHT_CUDA_CALLGRAPH"
	.align	4
	.sectionentsize	8
	.align		4
        /*0000*/ 	.word	0x00000000
	.align		4
        /*0004*/ 	.word	0xffffffff
	.align		4
        /*0008*/ 	.word	index@(_ZN7cutlass13device_kernelINS_4gemm6kernel13GemmUniversalIN4cute5tupleIJiiiiEEENS1_10collective13CollectiveMmaINS1_35MainloopSm100TmaUmmaWarpSpecializedILi5ELi2ELi2ENS5_IJNS4_1CILi2EEENSA_ILi1EEESC_EEEEENS5_IJNSA_ILi256EEESF_NSA_ILi64EEEEEENS_6half_tENS5_IJlSC_lEEESI_SJ_NS4_8TiledMMAINS4_8MMA_AtomIJNS4_26SM100_MMA_F16BF16_2x1SM_SSISI_SI_fLi256ELi256ELNS4_4UMMA5MajorE0ELSO_0ELNSN_7ScaleInE0ELSP_0EEEEEENS4_6LayoutINS5_IJSC_SC_SC_EEENS5_IJNSA_ILi0EEESU_SU_EEEEENS5_IJNS4_10UnderscoreESX_SX_EEEEENS4_18SM100_TMA_2SM_LOADENS4_14ComposedLayoutINS4_7SwizzleILi3ELi4ELi3EEENS4_18smem_ptr_flag_bitsILi16EEENSS_INS5_IJNSA_ILi8EEESG_EEENS5_IJSG_SC_EEEEEEEvNS4_8identityES10_S1A_vS1B_EENS_8epilogue10collective18CollectiveEpilogueINS1D_23Sm100TmaWarpSpecializedILi4ELi2ELi64ELb1ELb0EEEJNS5_IJNSA_ILi128EEESF_SG_EEENS5_IJNSS_IS1I_SC_EENSS_ISG_SC_EEEEESI_SJ_SI_SJ_NS1D_6fusion15FusionCallbacksIS1H_NS1N_23LinCombPerRowBiasEltActINS1D_6thread4ReLuESI_fSI_SI_fLi8ELNS_15FloatRoundStyleE2EEES1J_S1M_JEEENS4_5SM1004TMEM4LOAD26SM100_TMEM_LOAD_32dp32b64xENS4_13SM90_TMA_LOADES1A_NS4_39AutoVectorizingCopyWithAssumedAlignmentILi128EEENS4_14SM90_TMA_STOREES1A_S21_S21_EEEvvEEEEvNT_6ParamsE)
	.align		4
        /*000c*/ 	.word	index@(__assertfail)
	.align		4
        /*0010*/ 	.word	0x00000000
	.align		4
        /*0014*/ 	.word	0xfffffffe
	.align		4
        /*0018*/ 	.word	0x00000000
	.align		4
        /*001c*/ 	.word	0xfffffffd
	.align		4
        /*0020*/ 	.word	0x00000000
	.align		4
        /*0024*/ 	.word	0xfffffffc


//--------------------- .nv.constant4             --------------------------
	.section	.nv.constant4,"a",@progbits
	.align	8
	.align		8
.nv.constant4:
        /*0000*/ 	.dword	__assertfail
	.align		8
        /*0008*/ 	.dword	__unnamed_1
	.align		8
        /*0010*/ 	.dword	__unnamed_2
	.align		8
        /*0018*/ 	.dword	_ZN39_INTERNAL_378ba6bb_4_k_cu_5ae59186_29744cuda3std3__45__cpo5beginE
	.align		8
        /*0020*/ 	.dword	_ZN39_INTERNAL_378ba6bb_4_k_cu_5ae59186_29744cuda3std3__45__cpo3endE
	.align		8
        /*0028*/ 	.dword	_ZN39_INTERNAL_378ba6bb_4_k_cu_5ae59186_29744cuda3std3__45__cpo6cbeginE
	.align		8
        /*0030*/ 	.dword	_ZN39_INTERNAL_378ba6bb_4_k_cu_5ae59186_29744cuda3std3__45__cpo4cendE
	.align		8
        /*0038*/ 	.dword	_ZN39_INTERNAL_378ba6bb_4_k_cu_5ae59186_29744cuda3std3__441_GLOBAL__N__378ba6bb_4_k_cu_5ae59186_29746ignoreE
	.align		8
        /*0040*/ 	.dword	_ZN39_INTERNAL_378ba6bb_4_k_cu_5ae59186_29744cuda3std3__419piecewise_constructE
	.align		8
        /*0048*/ 	.dword	_ZN39_INTERNAL_378ba6bb_4_k_cu_5ae59186_29744cuda3std3__48in_placeE
	.align		8
        /*0050*/ 	.dword	_ZN39_INTERNAL_378ba6bb_4_k_cu_5ae59186_29744cuda3std6ranges3__45__cpo4swapE
	.align		8
        /*0058*/ 	.dword	_ZN39_INTERNAL_378ba6bb_4_k_cu_5ae59186_29744cuda3std6ranges3__45__cpo9iter_moveE
	.align		8
        /*0060*/ 	.dword	_ZN39_INTERNAL_378ba6bb_4_k_cu_5ae59186_29744cute7productE
	.align		8
        /*0068*/ 	.dword	_ZN39_INTERNAL_378ba6bb_4_k_cu_5ae59186_29744cute1_E
	.align		8
        /*0070*/ 	.dword	$str$25
	.align		8
        /*0078*/ 	.dword	$str$26
	.align		8
        /*0080*/ 	.dword	$str$27
	.align		8
        /*0088*/ 	.dword	$str$28


//--------------------- .text._ZN7cutlass13device_kernelINS_4gemm6kernel13GemmUniversalIN4cute5tupleIJiiiiEEENS1_10collective13CollectiveMmaINS1_35MainloopSm100TmaUmmaWarpSpecializedILi5ELi2ELi2ENS5_IJNS4_1CILi2EEENSA_ILi1EEESC_EEEEENS5_IJNSA_ILi256EEESF_NSA_ILi64EEEEEENS_6half_tENS5_IJlSC_lEEESI_SJ_NS4_8TiledMMAINS4_8MMA_AtomIJNS4_26SM100_MMA_F16BF16_2x1SM_SSISI_SI_fLi256ELi256ELNS4_4UMMA5MajorE0ELSO_0ELNSN_7ScaleInE0ELSP_0EEEEEENS4_6LayoutINS5_IJSC_SC_SC_EEENS5_IJNSA_ILi0EEESU_SU_EEEEENS5_IJNS4_10UnderscoreESX_SX_EEEEENS4_18SM100_TMA_2SM_LOADENS4_14ComposedLayoutINS4_7SwizzleILi3ELi4ELi3EEENS4_18smem_ptr_flag_bitsILi16EEENSS_INS5_IJNSA_ILi8EEESG_EEENS5_IJSG_SC_EEEEEEEvNS4_8identityES10_S1A_vS1B_EENS_8epilogue10collective18CollectiveEpilogueINS1D_23Sm100TmaWarpSpecializedILi4ELi2ELi64ELb1ELb0EEEJNS5_IJNSA_ILi128EEESF_SG_EEENS5_IJNSS_IS1I_SC_EENSS_ISG_SC_EEEEESI_SJ_SI_SJ_NS1D_6fusion15FusionCallbacksIS1H_NS1N_23LinCombPerRowBiasEltActINS1D_6thread4ReLuESI_fSI_SI_fLi8ELNS_15FloatRoundStyleE2EEES1J_S1M_JEEENS4_5SM1004TMEM4LOAD26SM100_TMEM_LOAD_32dp32b64xENS4_13SM90_TMA_LOADES1A_NS4_39AutoVectorizingCopyWithAssumedAlignmentILi128EEENS4_14SM90_TMA_STOREES1A_S21_S21_EEEvvEEEEvNT_6ParamsE --------------------------
	.section	.text._ZN7cutlass13device_kernelINS_4gemm6kernel13GemmUniversalIN4cute5tupleIJiiiiEEENS1_10collective13CollectiveMmaINS1_35MainloopSm100TmaUmmaWarpSpecializedILi5ELi2ELi2ENS5_IJNS4_1CILi2EEENSA_ILi1EEESC_EEEEENS5_IJNSA_ILi256EEESF_NSA_ILi64EEEEEENS_6half_tENS5_IJlSC_lEEESI_SJ_NS4_8TiledMMAINS4_8MMA_AtomIJNS4_26SM100_MMA_F16BF16_2x1SM_SSISI_SI_fLi256ELi256ELNS4_4UMMA5MajorE0ELSO_0ELNSN_7ScaleInE0ELSP_0EEEEEENS4_6LayoutINS5_IJSC_SC_SC_EEENS5_IJNSA_ILi0EEESU_SU_EEEEENS5_IJNS4_10UnderscoreESX_SX_EEEEENS4_18SM100_TMA_2SM_LOADENS4_14ComposedLayoutINS4_7SwizzleILi3ELi4ELi3EEENS4_18smem_ptr_flag_bitsILi16EEENSS_INS5_IJNSA_ILi8EEESG_EEENS5_IJSG_SC_EEEEEEEvNS4_8identityES10_S1A_vS1B_EENS_8epilogue10collective18CollectiveEpilogueINS1D_23Sm100TmaWarpSpecializedILi4ELi2ELi64ELb1ELb0EEEJNS5_IJNSA_ILi128EEESF_SG_EEENS5_IJNSS_IS1I_SC_EENSS_ISG_SC_EEEEESI_SJ_SI_SJ_NS1D_6fusion15FusionCallbacksIS1H_NS1N_23LinCombPerRowBiasEltActINS1D_6thread4ReLuESI_fSI_SI_fLi8ELNS_15FloatRoundStyleE2EEES1J_S1M_JEEENS4_5SM1004TMEM4LOAD26SM100_TMEM_LOAD_32dp32b64xENS4_13SM90_TMA_LOADES1A_NS4_39AutoVectorizingCopyWithAssumedAlignmentILi128EEENS4_14SM90_TMA_STOREES1A_S21_S21_EEEvvEEEEvNT_6ParamsE,"ax",@progbits
	.align	128
.text._ZN7cutlass13device_kernelINS_4gemm6kernel13GemmUniversalIN4cute5tupleIJiiiiEEENS1_10collective13CollectiveMmaINS1_35MainloopSm100TmaUmmaWarpSpecializedILi5ELi2ELi2ENS5_IJNS4_1CILi2EEENSA_ILi1EEESC_EEEEENS5_IJNSA_ILi256EEESF_NSA_ILi64EEEEEENS_6half_tENS5_IJlSC_lEEESI_SJ_NS4_8TiledMMAINS4_8MMA_AtomIJNS4_26SM100_MMA_F16BF16_2x1SM_SSISI_SI_fLi256ELi256ELNS4_4UMMA5MajorE0ELSO_0ELNSN_7ScaleInE0ELSP_0EEEEEENS4_6LayoutINS5_IJSC_SC_SC_EEENS5_IJNSA_ILi0EEESU_SU_EEEEENS5_IJNS4_10UnderscoreESX_SX_EEEEENS4_18SM100_TMA_2SM_LOADENS4_14ComposedLayoutINS4_7SwizzleILi3ELi4ELi3EEENS4_18smem_ptr_flag_bitsILi16EEENSS_INS5_IJNSA_ILi8EEESG_EEENS5_IJSG_SC_EEEEEEEvNS4_8identityES10_S1A_vS1B_EENS_8epilogue10collective18CollectiveEpilogueINS1D_23Sm100TmaWarpSpecializedILi4ELi2ELi64ELb1ELb0EEEJNS5_IJNSA_ILi128EEESF_SG_EEENS5_IJNSS_IS1I_SC_EENSS_ISG_SC_EEEEESI_SJ_SI_SJ_NS1D_6fusion15FusionCallbacksIS1H_NS1N_23LinCombPerRowBiasEltActINS1D_6thread4ReLuESI_fSI_SI_fLi8ELNS_15FloatRoundStyleE2EEES1J_S1M_JEEENS4_5SM1004TMEM4LOAD26SM100_TMEM_LOAD_32dp32b64xENS4_13SM90_TMA_LOADES1A_NS4_39AutoVectorizingCopyWithAssumedAlignmentILi128EEENS4_14SM90_TMA_STOREES1A_S21_S21_EEEvvEEEEvNT_6ParamsE:
        .type           _ZN7cutlass13device_kernelINS_4gemm6kernel13GemmUniversalIN4cute5tupleIJiiiiEEENS1_10collective13CollectiveMmaINS1_35MainloopSm100TmaUmmaWarpSpecializedILi5ELi2ELi2ENS5_IJNS4_1CILi2EEENSA_ILi1EEESC_EEEEENS5_IJNSA_ILi256EEESF_NSA_ILi64EEEEEENS_6half_tENS5_IJlSC_lEEESI_SJ_NS4_8TiledMMAINS4_8MMA_AtomIJNS4_26SM100_MMA_F16BF16_2x1SM_SSISI_SI_fLi256ELi256ELNS4_4UMMA5MajorE0ELSO_0ELNSN_7ScaleInE0ELSP_0EEEEEENS4_6LayoutINS5_IJSC_SC_SC_EEENS5_IJNSA_ILi0EEESU_SU_EEEEENS5_IJNS4_10UnderscoreESX_SX_EEEEENS4_18SM100_TMA_2SM_LOADENS4_14ComposedLayoutINS4_7SwizzleILi3ELi4ELi3EEENS4_18smem_ptr_flag_bitsILi16EEENSS_INS5_IJNSA_ILi8EEESG_EEENS5_IJSG_SC_EEEEEEEvNS4_8identityES10_S1A_vS1B_EENS_8epilogue10collective18CollectiveEpilogueINS1D_23Sm100TmaWarpSpecializedILi4ELi2ELi64ELb1ELb0EEEJNS5_IJNSA_ILi128EEESF_SG_EEENS5_IJNSS_IS1I_SC_EENSS_ISG_SC_EEEEESI_SJ_SI_SJ_NS1D_6fusion15FusionCallbacksIS1H_NS1N_23LinCombPerRowBiasEltActINS1D_6thread4ReLuESI_fSI_SI_fLi8ELNS_15FloatRoundStyleE2EEES1J_S1M_JEEENS4_5SM1004TMEM4LOAD26SM100_TMEM_LOAD_32dp32b64xENS4_13SM90_TMA_LOADES1A_NS4_39AutoVectorizingCopyWithAssumedAlignmentILi128EEENS4_14SM90_TMA_STOREES1A_S21_S21_EEEvvEEEEvNT_6ParamsE,@function
        .size           _ZN7cutlass13device_kernelINS_4gemm6kernel13GemmUniversalIN4cute5tupleIJiiiiEEENS1_10collective13CollectiveMmaINS1_35MainloopSm100TmaUmmaWarpSpecializedILi5ELi2ELi2ENS5_IJNS4_1CILi2EEENSA_ILi1EEESC_EEEEENS5_IJNSA_ILi256EEESF_NSA_ILi64EEEEEENS_6half_tENS5_IJlSC_lEEESI_SJ_NS4_8TiledMMAINS4_8MMA_AtomIJNS4_26SM100_MMA_F16BF16_2x1SM_SSISI_SI_fLi256ELi256ELNS4_4UMMA5MajorE0ELSO_0ELNSN_7ScaleInE0ELSP_0EEEEEENS4_6LayoutINS5_IJSC_SC_SC_EEENS5_IJNSA_ILi0EEESU_SU_EEEEENS5_IJNS4_10UnderscoreESX_SX_EEEEENS4_18SM100_TMA_2SM_LOADENS4_14ComposedLayoutINS4_7SwizzleILi3ELi4ELi3EEENS4_18smem_ptr_flag_bitsILi16EEENSS_INS5_IJNSA_ILi8EEESG_EEENS5_IJSG_SC_EEEEEEEvNS4_8identityES10_S1A_vS1B_EENS_8epilogue10collective18CollectiveEpilogueINS1D_23Sm100TmaWarpSpecializedILi4ELi2ELi64ELb1ELb0EEEJNS5_IJNSA_ILi128EEESF_SG_EEENS5_IJNSS_IS1I_SC_EENSS_ISG_SC_EEEEESI_SJ_SI_SJ_NS1D_6fusion15FusionCallbacksIS1H_NS1N_23LinCombPerRowBiasEltActINS1D_6thread4ReLuESI_fSI_SI_fLi8ELNS_15FloatRoundStyleE2EEES1J_S1M_JEEENS4_5SM1004TMEM4LOAD26SM100_TMEM_LOAD_32dp32b64xENS4_13SM90_TMA_LOADES1A_NS4_39AutoVectorizingCopyWithAssumedAlignmentILi128EEENS4_14SM90_TMA_STOREES1A_S21_S21_EEEvvEEEEvNT_6ParamsE,(.L_x_196 - _ZN7cutlass13device_kernelINS_4gemm6kernel13GemmUniversalIN4cute5tupleIJiiiiEEENS1_10collective13CollectiveMmaINS1_35MainloopSm100TmaUmmaWarpSpecializedILi5ELi2ELi2ENS5_IJNS4_1CILi2EEENSA_ILi1EEESC_EEEEENS5_IJNSA_ILi256EEESF_NSA_ILi64EEEEEENS_6half_tENS5_IJlSC_lEEESI_SJ_NS4_8TiledMMAINS4_8MMA_AtomIJNS4_26SM100_MMA_F16BF16_2x1SM_SSISI_SI_fLi256ELi256ELNS4_4UMMA5MajorE0ELSO_0ELNSN_7ScaleInE0ELSP_0EEEEEENS4_6LayoutINS5_IJSC_SC_SC_EEENS5_IJNSA_ILi0EEESU_SU_EEEEENS5_IJNS4_10UnderscoreESX_SX_EEEEENS4_18SM100_TMA_2SM_LOADENS4_14ComposedLayoutINS4_7SwizzleILi3ELi4ELi3EEENS4_18smem_ptr_flag_bitsILi16EEENSS_INS5_IJNSA_ILi8EEESG_EEENS5_IJSG_SC_EEEEEEEvNS4_8identityES10_S1A_vS1B_EENS_8epilogue10collective18CollectiveEpilogueINS1D_23Sm100TmaWarpSpecializedILi4ELi2ELi64ELb1ELb0EEEJNS5_IJNSA_ILi128EEESF_SG_EEENS5_IJNSS_IS1I_SC_EENSS_ISG_SC_EEEEESI_SJ_SI_SJ_NS1D_6fusion15FusionCallbacksIS1H_NS1N_23LinCombPerRowBiasEltActINS1D_6thread4ReLuESI_fSI_SI_fLi8ELNS_15FloatRoundStyleE2EEES1J_S1M_JEEENS4_5SM1004TMEM4LOAD26SM100_TMEM_LOAD_32dp32b64xENS4_13SM90_TMA_LOADES1A_NS4_39AutoVectorizingCopyWithAssumedAlignmentILi128EEENS4_14SM90_TMA_STOREES1A_S21_S21_EEEvvEEEEvNT_6ParamsE)
        .other          _ZN7cutlass13device_kernelINS_4gemm6kernel13GemmUniversalIN4cute5tupleIJiiiiEEENS1_10collective13CollectiveMmaINS1_35MainloopSm100TmaUmmaWarpSpecializedILi5ELi2ELi2ENS5_IJNS4_1CILi2EEENSA_ILi1EEESC_EEEEENS5_IJNSA_ILi256EEESF_NSA_ILi64EEEEEENS_6half_tENS5_IJlSC_lEEESI_SJ_NS4_8TiledMMAINS4_8MMA_AtomIJNS4_26SM100_MMA_F16BF16_2x1SM_SSISI_SI_fLi256ELi256ELNS4_4UMMA5MajorE0ELSO_0ELNSN_7ScaleInE0ELSP_0EEEEEENS4_6LayoutINS5_IJSC_SC_SC_EEENS5_IJNSA_ILi0EEESU_SU_EEEEENS5_IJNS4_10UnderscoreESX_SX_EEEEENS4_18SM100_TMA_2SM_LOADENS4_14ComposedLayoutINS4_7SwizzleILi3ELi4ELi3EEENS4_18smem_ptr_flag_bitsILi16EEENSS_INS5_IJNSA_ILi8EEESG_EEENS5_IJSG_SC_EEEEEEEvNS4_8identityES10_S1A_vS1B_EENS_8epilogue10collective18CollectiveEpilogueINS1D_23Sm100TmaWarpSpecializedILi4ELi2ELi64ELb1ELb0EEEJNS5_IJNSA_ILi128EEESF_SG_EEENS5_IJNSS_IS1I_SC_EENSS_ISG_SC_EEEEESI_SJ_SI_SJ_NS1D_6fusion15FusionCallbacksIS1H_NS1N_23LinCombPerRowBiasEltActINS1D_6thread4ReLuESI_fSI_SI_fLi8ELNS_15FloatRoundStyleE2EEES1J_S1M_JEEENS4_5SM1004TMEM4LOAD26SM100_TMEM_LOAD_32dp32b64xENS4_13SM90_TMA_LOADES1A_NS4_39AutoVectorizingCopyWithAssumedAlignmentILi128EEENS4_14SM90_TMA_STOREES1A_S21_S21_EEEvvEEEEvNT_6ParamsE,@"STO_CUDA_ENTRY STV_DEFAULT"
_ZN7cutlass13device_kernelINS_4gemm6kernel13GemmUniversalIN4cute5tupleIJiiiiEEENS1_10collective13CollectiveMmaINS1_35MainloopSm100TmaUmmaWarpSpecializedILi5ELi2ELi2ENS5_IJNS4_1CILi2EEENSA_ILi1EEESC_EEEEENS5_IJNSA_ILi256EEESF_NSA_ILi64EEEEEENS_6half_tENS5_IJlSC_lEEESI_SJ_NS4_8TiledMMAINS4_8MMA_AtomIJNS4_26SM100_MMA_F16BF16_2x1SM_SSISI_SI_fLi256ELi256ELNS4_4UMMA5MajorE0ELSO_0ELNSN_7ScaleInE0ELSP_0EEEEEENS4_6LayoutINS5_IJSC_SC_SC_EEENS5_IJNSA_ILi0EEESU_SU_EEEEENS5_IJNS4_10UnderscoreESX_SX_EEEEENS4_18SM100_TMA_2SM_LOADENS4_14ComposedLayoutINS4_7SwizzleILi3ELi4ELi3EEENS4_18smem_ptr_flag_bitsILi16EEENSS_INS5_IJNSA_ILi8EEESG_EEENS5_IJSG_SC_EEEEEEEvNS4_8identityES10_S1A_vS1B_EENS_8epilogue10collective18CollectiveEpilogueINS1D_23Sm100TmaWarpSpecializedILi4ELi2ELi64ELb1ELb0EEEJNS5_IJNSA_ILi128EEESF_SG_EEENS5_IJNSS_IS1I_SC_EENSS_ISG_SC_EEEEESI_SJ_SI_SJ_NS1D_6fusion15FusionCallbacksIS1H_NS1N_23LinCombPerRowBiasEltActINS1D_6thread4ReLuESI_fSI_SI_fLi8ELNS_15FloatRoundStyleE2EEES1J_S1M_JEEENS4_5SM1004TMEM4LOAD26SM100_TMEM_LOAD_32dp32b64xENS4_13SM90_TMA_LOADES1A_NS4_39AutoVectorizingCopyWithAssumedAlignmentILi128EEENS4_14SM90_TMA_STOREES1A_S21_S21_EEEvvEEEEvNT_6ParamsE:
[----:B------:R-:W1:Y:S01]  /*0000*/  LDC R1, c[0x0][0x37c] ;  /* 0x0000df00ff017b82 */ /* 0x000e620000000800 */
[----:B------:R-:W2:Y:S01]  /*0010*/  S2R R209, SR_TID.X ;  /* 0x0000000000d17919 */ /* 0x000ea20000002100 */
[----:B------:R-:W3:Y:S06]  /*0020*/  LDCU.64 UR8, c[0x0][0x890] ;  /* 0x00011200ff0877ac */ /* 0x000eec0008000a00 */
[----:B------:R-:W4:Y:S01]  /*0030*/  S2UR UR45, SR_CgaCtaId ;  /* 0x00000000002d79c3 */ /* 0x000f220000008800 */
[----:B------:R-:W-:Y:S02]  /*0040*/  PRMT R193, RZ, 0x7610, R193 ;  /* 0x00007610ffc17816 */ /* 0x000fe400000000c1 */
[----:B------:R-:W-:Y:S01]  /*0050*/  ELECT P0, URZ, PT ;  /* 0x0000000000ff782f */ /* 0x000fe20003800000 */
[----:B------:R-:W1:Y:S01]  /*0060*/  LDCU.64 UR48, c[0x0][0x358] ;  /* 0x00006b00ff3077ac */ /* 0x000e620008000a00 */
[----:B---3--:R-:W-:-:S04]  /*0070*/  UISETP.NE.U32.AND UP1, UPT, UR8, URZ, UPT ;  /* 0x000000ff0800728c */ /* 0x008fc8000bf25070 */
[----:B------:R-:W-:Y:S02]  /*0080*/  UISETP.NE.AND.EX UP2, UPT, UR9, URZ, UPT, UP1 ;  /* 0x000000ff0900728c */ /* 0x000fe4000bf45310 */
[----:B----4-:R-:W-:Y:S02]  /*0090*/  ULOP3.LUT UR5, UR45, 0x1, URZ, 0xc0, !UPT ;  /* 0x000000012d057892 */ /* 0x010fe4000f8ec0ff */
[----:B------:R-:W-:Y:S01]  /*00a0*/  ULOP3.LUT UR4, UR45, 0x1, URZ, 0x3c, !UPT ;  /* 0x000000012d047892 */ /* 0x000fe2000f8e3cff */
[----:B--2---:R-:W-:-:S05]  /*00b0*/  SHF.R.U32.HI R200, RZ, 0x5, R209 ;  /* 0x00000005ffc87819 */ /* 0x004fca00000116d1 */
[----:B------:R-:W2:Y:S02]  /*00c0*/  SHFL.IDX PT, R0, R200, RZ, 0x1f ;  /* 0x00001fffc8007589 */ /* 0x000ea400000e0000 */
[----:B--2---:R-:W-:Y:S01]  /*00d0*/  R2UR UR10, R0 ;  /* 0x00000000000a72ca */ /* 0x004fe200000e0000 */
[----:B-1----:R-:W-:Y:S05]  /*00e0*/  BRA.U UP2, `(.L_x_0) ;  /* 0x00000001022c7547 */ /* 0x002fea000b800000 */
[----:B------:R-:W1:Y:S02]  /*00f0*/  LDCU.64 UR6, c[0x0][0x888] ;  /* 0x00011100ff0677ac */ /* 0x000e640008000a00 */
[----:B-1----:R-:W-:-:S04]  /*0100*/  UISETP.NE.U32.AND UP0, UPT, UR6, URZ, UPT ;  /* 0x000000ff0600728c */ /* 0x002fc8000bf05070 */
[----:B------:R-:W-:-:S09]  /*0110*/  UISETP.NE.AND.EX UP0, UPT, UR7, URZ, UPT, UP0 ;  /* 0x000000ff0700728c */ /* 0x000fd2000bf05300 */
[----:B------:R-:W-:Y:S05]  /*0120*/  BRA.U !UP0, `(.L_x_1) ;  /* 0x0000000108107547 */ /* 0x000fea000b800000 */
[----:B------:R-:W1:Y:S02]  /*0130*/  LDC.64 R2, c[0x0][0x888] ;  /* 0x00022200ff027b82 */ /* 0x000e640000000a00 */
[----:B-1----:R1:W5:Y:S01]  /*0140*/  LDG.E R145, desc[UR48][R2.64] ;  /* 0x0000003002917981 */ /* 0x002362000c1e1900 */
[----:B------:R-:W-:Y:S01]  /*0150*/  HFMA2 R193, -RZ, RZ, 0, 5.9604644775390625e-08 ;  /* 0x00000001ffc17431 */ /* 0x000fe200000001ff */
[----:B------:R-:W-:Y:S05]  /*0160*/  BRA `(.L_x_0) ;  /* 0x00000000000c7947 */ /* 0x000fea0003800000 */
.L_x_1:
[----:B------:R-:W1:Y:S01]  /*0170*/  LDCU UR6, c[0x0][0x880] ;  /* 0x00011000ff0677ac */ /* 0x000e620008000800 */
[----:B------:R-:W-:Y:S01]  /*0180*/  HFMA2 R193, -RZ, RZ, 0, 5.9604644775390625e-08 ;  /* 0x00000001ffc17431 */ /* 0x000fe200000001ff */
[----:B-1----:R-:W-:-:S07]  /*0190*/  MOV R145, UR6 ;  /* 0x0000000600917c02 */ /* 0x002fce0008000f00 */
.L_x_0:
[----:B------:R-:W2:Y:S02]  /*01a0*/  LDCU.64 UR6, c[0x0][0x8b0] ;  /* 0x00011600ff0677ac */ /* 0x000ea40008000a00 */
[----:B--2---:R-:W-:-:S04]  /*01b0*/  UISETP.NE.U32.AND UP0, UPT, UR6, URZ, UPT ;  /* 0x000000ff0600728c */ /* 0x004fc8000bf05070 */
[----:B------:R-:W-:-:S09]  /*01c0*/  UISETP.NE.AND.EX UP0, UPT, UR7, URZ, UPT, UP0 ;  /* 0x000000ff0700728c */ /* 0x000fd2000bf05300 */
[----:B------:R-:W-:Y:S05]  /*01d0*/  BRA.U UP0, `(.L_x_2) ;  /* 0x0000000100247547 */ /* 0x000fea000b800000 */
[----:B------:R-:W2:Y:S02]  /*01e0*/  LDCU.64 UR6, c[0x0][0x8a8] ;  /* 0x00011500ff0677ac */ /* 0x000ea40008000a00 */
[----:B--2---:R-:W-:-:S04]  /*01f0*/  UISETP.NE.U32.AND UP0, UPT, UR6, URZ, UPT ;  /* 0x000000ff0600728c */ /* 0x004fc8000bf05070 */
[----:B------:R-:W-:-:S09]  /*0200*/  UISETP.NE.AND.EX UP0, UPT, UR7, URZ, UPT, UP0 ;  /* 0x000000ff0700728c */ /* 0x000fd2000bf05300 */
[----:B------:R-:W-:Y:S05]  /*0210*/  BRA.U !UP0, `(.L_x_3) ;  /* 0x00000001080c7547 */ /* 0x000fea000b800000 */
[----:B-1----:R-:W1:Y:S02]  /*0220*/  LDC.64 R2, c[0x0][0x8a8] ;  /* 0x00022a00ff027b82 */ /* 0x002e640000000a00 */
[----:B-1----:R2:W5:Y:S01]  /*0230*/  LDG.E R143, desc[UR48][R2.64] ;  /* 0x00000030028f7981 */ /* 0x002562000c1e1900 */
[----:B------:R-:W-:Y:S05]  /*0240*/  BRA `(.L_x_2) ;  /* 0x0000000000087947 */ /* 0x000fea0003800000 */
.L_x_3:
[----:B------:R-:W2:Y:S02]  /*0250*/  LDCU UR6, c[0x0][0x8a0] ;  /* 0x00011400ff0677ac */ /* 0x000ea40008000800 */
[----:B--2---:R-:W-:Y:S02]  /*0260*/  MOV R143, UR6 ;  /* 0x00000006008f7c02 */ /* 0x004fe40008000f00 */
.L_x_2:
[----:B------:R-:W-:Y:S01]  /*0270*/  IMAD.U32 R0, RZ, RZ, UR10 ;  /* 0x0000000aff007e24 */ /* 0x000fe2000f8e00ff */
[----:B------:R-:W-:Y:S04]  /*0280*/  BSSY.RECONVERGENT B0, `(.L_x_4) ;  /* 0x000000c000007945 */ /* 0x000fe80003800200 */
[C---:B------:R-:W-:Y:S02]  /*0290*/  ISETP.NE.OR P2, PT, R0.reuse, 0x1, !P0 ;  /* 0x000000010000780c */ /* 0x040fe40004745670 */
[----:B------:R-:W-:-:S11]  /*02a0*/  ISETP.NE.OR P1, PT, R0, 0x3, !P0 ;  /* 0x000000030000780c */ /* 0x000fd60004725670 */
[----:B------:R-:W-:Y:S05]  /*02b0*/  @P2 BRA `(.L_x_5) ;  /* 0x0000000000202947 */ /* 0x000fea0003800000 */
[----:B------:R-:W3:Y:S02]  /*02c0*/  LDCU.64 UR6, c[0x0][0x348] ;  /* 0x00006900ff0677ac */ /* 0x000ee40008000a00 */
[----:B---3--:R-:W-:Y:S02]  /*02d0*/  UIADD3 UR12, UP3, UPT, UR6, 0x80, URZ ;  /* 0x00000080060c7890 */ /* 0x008fe4000ff7e0ff */
[----:B------:R-:W-:Y:S02]  /*02e0*/  UIADD3 UR6, UP0, UPT, UR6, 0x180, URZ ;  /* 0x0000018006067890 */ /* 0x000fe4000ff1e0ff */
[----:B------:R-:W-:Y:S02]  /*02f0*/  UIADD3.X UR13, UPT, UPT, URZ, UR7, URZ, UP3, !UPT ;  /* 0x00000007ff0d7290 */ /* 0x000fe40009ffe4ff */
[----:B------:R-:W-:-:S07]  /*0300*/  UIADD3.X UR7, UPT, UPT, URZ, UR7, URZ, UP0, !UPT ;  /* 0x00000007ff077290 */ /* 0x000fce00087fe4ff */
[----:B------:R3:W-:Y:S02]  /*0310*/  UTMACCTL.PF [UR12] ;  /* 0x000000000c0079b9 */ /* 0x0007e40008040000 */
[----:B------:R3:W-:Y:S02]  /*0320*/  UTMACCTL.PF [UR6] ;  /* 0x00000000060079b9 */ /* 0x0007e40008040000 */
[----:B---3--:R-:W-:Y:S01]  /*0330*/  NOP ;  /* 0x0000000000007918 */ /* 0x008fe20000000000 */
.L_x_5:
[----:B------:R-:W-:Y:S05]  /*0340*/  BSYNC.RECONVERGENT B0 ;  /* 0x0000000000007941 */ /* 0x000fea0003800200 */
.L_x_4:
[----:B------:R-:W-:Y:S04]  /*0350*/  BSSY.RECONVERGENT B0, `(.L_x_6) ;  /* 0x000000a000007945 */ /* 0x000fe80003800200 */
        /* <DEDUP_REMOVED lines=9> */
.L_x_7:
[----:B------:R-:W-:Y:S05]  /*03f0*/  BSYNC.RECONVERGENT B0 ;  /* 0x0000000000007941 */ /* 0x000fea0003800200 */
.L_x_6:
[----:B------:R-:W3:Y:S01]  /*0400*/  LDCU.64 UR6, c[0x0][0x888] ;  /* 0x00011100ff0677ac */ /* 0x000ee20008000a00 */
[----:B------:R-:W-:Y:S01]  /*0410*/  PLOP3.LUT P1, PT, PT, PT, UP1, 0x80, 0x8 ;  /* 0x000000000008781c */ /* 0x000fe20003f2f018 */
[----:B------:R-:W-:-:S03]  /*0420*/  UPLOP3.LUT UP5, UPT, UPT, UPT, UPT, 0x40, 0x4 ;  /* 0x000000000004789c */ /* 0x000fc60003fae870 */
[----:B------:R-:W-:Y:S01]  /*0430*/  ISETP.NE.AND.EX P1, PT, RZ, UR9, PT, P1 ;  /* 0x00000009ff007c0c */ /* 0x000fe2000bf25310 */
[----:B---3--:R-:W-:-:S04]  /*0440*/  UISETP.NE.U32.AND UP0, UPT, UR6, URZ, UPT ;  /* 0x000000ff0600728c */ /* 0x008fc8000bf05070 */
[----:B------:R-:W-:-:S06]  /*0450*/  UISETP.NE.AND.EX UP0, UPT, UR7, URZ, UPT, UP0 ;  /* 0x000000ff0700728c */ /* 0x000fcc000bf05300 */
[----:B------:R-:W-:-:S13]  /*0460*/  PLOP3.LUT P2, PT, PT, PT, UP0, 0x80, 0x8 ;  /* 0x000000000008781c */ /* 0x000fda0003f4f008 */
[----:B------:R-:W-:Y:S05]  /*0470*/  @P2 BRA P1, `(.L_x_8) ;  /* 0x0000000000142947 */ /* 0x000fea0000800000 */
[----:B------:R-:W-:Y:S01]  /*0480*/  PLOP3.LUT P2, PT, PT, PT, UP2, 0x80, 0x8 ;  /* 0x000000000008781c */ /* 0x000fe20003f4f028 */
[----:B------:R-:W-:-:S12]  /*0490*/  UPLOP3.LUT UP5, UPT, UPT, UPT, UP0, 0x40, 0x4 ;  /* 0x000000000004789c */ /* 0x000fd80003fae800 */
[----:B-----5:R-:W-:-:S13]  /*04a0*/  @!P2 FSETP.EQ.AND P1, PT, R145, RZ, PT ;  /* 0x000000ff9100a20b */ /* 0x020fda0003f22000 */
[----:B------:R-:W-:Y:S01]  /*04b0*/  @!P2 VOTEU.ANY UP1, P1 ;  /* 0x0000000000ffa886 */ /* 0x000fe20000820100 */
[----:B------:R-:W-:-:S11]  /*04c0*/  @!UP2 UPLOP3.LUT UP5, UPT, UPT, UPT, UP1, 0x80, 0x8 ;  /* 0x000000000008a89c */ /* 0x000fd60003faf010 */
.L_x_8:
[----:B------:R-:W3:Y:S01]  /*04d0*/  SHFL.IDX PT, R0, R200, RZ, 0x1f ;  /* 0x00001fffc8007589 */ /* 0x000ee200000e0000 */
[----:B------:R-:W-:-:S04]  /*04e0*/  UISETP.NE.AND UP1, UPT, UR10, 0x2, UPT ;  /* 0x000000020a00788c */ /* 0x000fc8000bf25270 */
[----:B------:R-:W-:Y:S02]  /*04f0*/  UISETP.EQ.AND UP2, UPT, UR5, URZ, !UP1 ;  /* 0x000000ff0500728c */ /* 0x000fe4000cf42270 */
[----:B------:R-:W-:-:S04]  /*0500*/  USEL UR7, URZ, 0x1, UP1 ;  /* 0x00000001ff077887 */ /* 0x000fc80008800000 */
[----:B------:R-:W-:Y:S02]  /*0510*/  PLOP3.LUT P5, PT, P0, PT, UP2, 0x80, 0x8 ;  /* 0x000000000008781c */ /* 0x000fe400007af028 */
[----:B---3--:R-:W-:-:S13]  /*0520*/  ISETP.NE.AND P1, PT, R0, RZ, PT ;  /* 0x000000ff0000720c */ /* 0x008fda0003f25270 */
[----:B------:R-:W-:Y:S05]  /*0530*/  @P1 BRA `(.L_x_9) ;  /* 0x00000000004c1947 */ /* 0x000fea0003800000 */
[----:B------:R-:W-:Y:S01]  /*0540*/  UMOV UR8, 0x400 ;  /* 0x0000040000087882 */ /* 0x000fe20000000000 */
[----:B------:R-:W-:Y:S01]  /*0550*/  UMOV UR6, 0x1 ;  /* 0x0000000100067882 */ /* 0x000fe20000000000 */
[----:B------:R-:W-:Y:S02]  /*0560*/  ULEA UR8, UR45, UR8, 0x18 ;  /* 0x000000082d087291 */ /* 0x000fe4000f8ec0ff */
[----:B------:R-:W-:-:S04]  /*0570*/  UIADD3 UR12, UPT, UPT, -UR6, 0x100000, URZ ;  /* 0x00100000060c7890 */ /* 0x000fc8000fffe1ff */
[----:B------:R-:W-:Y:S02]  /*0580*/  USHF.L.U32 UR13, UR12, 0xb, URZ ;  /* 0x0000000b0c0d7899 */ /* 0x000fe400080006ff */
[----:B------:R-:W-:Y:S01]  /*0590*/  USHF.L.U32 UR12, UR12, 0x1, URZ ;  /* 0x000000010c0c7899 */ /* 0x000fe200080006ff */
[----:B------:R-:W-:Y:S01]  /*05a0*/  ELECT P1, URZ, PT ;  /* 0x0000000000ff782f */ /* 0x000fe20003820000 */
[----:B------:R-:W3:Y:S10]  /*05b0*/  FENCE.VIEW.ASYNC.S ;  /* 0x00000000000073c6 */ /* 0x000ef40000000000 */
[----:B---3--:R3:W4:Y:S01]  /*05c0*/  SYNCS.EXCH.64 URZ, [UR8], UR12 ;  /* 0x0000000c08ff75b2 */ /* 0x0087220008000100 */
[----:B------:R3:W1:Y:S01]  /*05d0*/  SYNCS.EXCH.64 URZ, [UR8+0x28], UR12 ;  /* 0x0000280c08ff75b2 */ /* 0x0006620008000100 */
        /* <DEDUP_REMOVED lines=8> */
[----:B------:R-:W-:Y:S01]  /*0660*/  NOP ;  /* 0x0000000000007918 */ /* 0x000fe20000000000 */
.L_x_9:
[----:B------:R-:W2:Y:S01]  /*0670*/  SHFL.IDX PT, R0, R200, RZ, 0x1f ;  /* 0x00001fffc8007589 */ /* 0x000ea200000e0000 */
[----:B------:R-:W-:Y:S01]  /*0680*/  NOP ;  /* 0x0000000000007918 */ /* 0x000fe20000000000 */
[----:B--2---:R-:W-:-:S13]  /*0690*/  ISETP.NE.AND P1, PT, R0, 0x1, PT ;  /* 0x000000010000780c */ /* 0x004fda0003f25270 */
[----:B------:R-:W-:Y:S05]  /*06a0*/  @P1 BRA `(.L_x_10) ;  /* 0x0000000000541947 */ /* 0x000fea0003800000 */
[----:B------:R-:W-:Y:S01]  /*06b0*/  UMOV UR9, 0x400 ;  /* 0x0000040000097882 */ /* 0x000fe20000000000 */
[----:B---3--:R-:W-:Y:S01]  /*06c0*/  UMOV UR8, 0x20 ;  /* 0x0000002000087882 */ /* 0x008fe20000000000 */
[----:B------:R-:W-:Y:S01]  /*06d0*/  UMOV UR6, 0x80 ;  /* 0x0000008000067882 */ /* 0x000fe20000000000 */
[----:B------:R-:W-:Y:S02]  /*06e0*/  ULEA UR9, UR45, UR9, 0x18 ;  /* 0x000000092d097291 */ /* 0x000fe4000f8ec0ff */
[----:B------:R-:W-:-:S04]  /*06f0*/  UIADD3 UR12, UPT, UPT, -UR8, 0x100000, URZ ;  /* 0x00100000080c7890 */ /* 0x000fc8000fffe1ff */
[----:B------:R-:W-:Y:S02]  /*0700*/  USHF.L.U32 UR13, UR12, 0xb, URZ ;  /* 0x0000000b0c0d7899 */ /* 0x000fe400080006ff */
[----:B------:R-:W-:Y:S02]  /*0710*/  USHF.L.U32 UR12, UR12, 0x1, URZ ;  /* 0x000000010c0c7899 */ /* 0x000fe400080006ff */
[----:B------:R-:W-:-:S04]  /*0720*/  UIADD3 UR14, UPT, UPT, -UR6, 0x100000, URZ ;  /* 0x00100000060e7890 */ /* 0x000fc8000fffe1ff */
[----:B------:R-:W-:Y:S02]  /*0730*/  USHF.L.U32 UR15, UR14, 0xb, URZ ;  /* 0x0000000b0e0f7899 */ /* 0x000fe400080006ff */
[----:B------:R-:W-:Y:S01]  /*0740*/  USHF.L.U32 UR14, UR14, 0x1, URZ ;  /* 0x000000010e0e7899 */ /* 0x000fe200080006ff */
[----:B------:R-:W-:Y:S01]  /*0750*/  ELECT P1, URZ, PT ;  /* 0x0000000000ff782f */ /* 0x000fe20003820000 */
[----:B------:R-:W2:Y:S02]  /*0760*/  FENCE.VIEW.ASYNC.S ;  /* 0x00000000000073c6 */ /* 0x000ea40000000000 */
[----:B--2---:R2:W3:Y:S08]  /*0770*/  SYNCS.EXCH.64 URZ, [UR9+0x50], UR12 ;  /* 0x0000500c09ff75b2 */ /* 0x0044f00008000100 */
        /* <DEDUP_REMOVED lines=8> */
.L_x_10:
[----:B------:R-:W4:Y:S01]  /*0800*/  SHFL.IDX PT, R0, R200, RZ, 0x1f ;  /* 0x00001fffc8007589 */ /* 0x000f2200000e0000 */
[----:B------:R-:W-:Y:S01]  /*0810*/  NOP ;  /* 0x0000000000007918 */ /* 0x000fe20000000000 */
[----:B----4-:R-:W-:-:S13]  /*0820*/  ISETP.NE.AND P1, PT, R0, 0x3, PT ;  /* 0x000000030000780c */ /* 0x010fda0003f25270 */
[----:B------:R-:W-:Y:S05]  /*0830*/  @P1 BRA `(.L_x_11) ;  /* 0x00000000002c1947 */ /* 0x000fea0003800000 */
[----:B---3--:R-:W-:Y:S01]  /*0840*/  UMOV UR8, 0x400 ;  /* 0x0000040000087882 */ /* 0x008fe20000000000 */
[----:B------:R-:W-:Y:S01]  /*0850*/  UMOV UR6, 0x20 ;  /* 0x0000002000067882 */ /* 0x000fe20000000000 */
[----:B------:R-:W-:Y:S02]  /*0860*/  ULEA UR8, UR45, UR8, 0x18 ;  /* 0x000000082d087291 */ /* 0x000fe4000f8ec0ff */
[----:B--2---:R-:W-:-:S04]  /*0870*/  UIADD3 UR12, UPT, UPT, -UR6, 0x100000, URZ ;  /* 0x00100000060c7890 */ /* 0x004fc8000fffe1ff */
[----:B------:R-:W-:Y:S02]  /*0880*/  USHF.L.U32 UR13, UR12, 0xb, URZ ;  /* 0x0000000b0c0d7899 */ /* 0x000fe400080006ff */
[----:B------:R-:W-:Y:S01]  /*0890*/  USHF.L.U32 UR12, UR12, 0x1, URZ ;  /* 0x000000010c0c7899 */ /* 0x000fe200080006ff */
[----:B------:R-:W-:Y:S01]  /*08a0*/  ELECT P1, URZ, PT ;  /* 0x0000000000ff782f */ /* 0x000fe20003820000 */
[----:B------:R-:W2:Y:S10]  /*08b0*/  FENCE.VIEW.ASYNC.S ;  /* 0x00000000000073c6 */ /* 0x000eb40000000000 */
[----:B--2---:R4:W2:Y:S01]  /*08c0*/  SYNCS.EXCH.64 URZ, [UR8+0x90], UR12 ;  /* 0x0000900c08ff75b2 */ /* 0x0048a20008000100 */
[----:B------:R4:W3:Y:S02]  /*08d0*/  SYNCS.EXCH.64 URZ, [UR8+0x98], UR12 ;  /* 0x0000980c08ff75b2 */ /* 0x0008e40008000100 */
[----:B----4-:R-:W-:Y:S01]  /*08e0*/  NOP ;  /* 0x0000000000007918 */ /* 0x010fe20000000000 */
.L_x_11:
[----:B------:R-:W4:Y:S01]  /*08f0*/  SHFL.IDX PT, R0, R200, RZ, 0x1f ;  /* 0x00001fffc8007589 */ /* 0x000f2200000e0000 */
[----:B------:R-:W-:Y:S01]  /*0900*/  NOP ;  /* 0x0000000000007918 */ /* 0x000fe20000000000 */
[----:B----4-:R-:W-:-:S13]  /*0910*/  ISETP.NE.AND P1, PT, R0, 0x4, PT ;  /* 0x000000040000780c */ /* 0x010fda0003f25270 */
[----:B------:R-:W-:Y:S05]  /*0920*/  @P1 BRA `(.L_x_12) ;  /* 0x0000000000481947 */ /* 0x000fea0003800000 */
[----:B--2---:R-:W-:Y:S01]  /*0930*/  UMOV UR9, 0x1a0 ;  /* 0x000001a000097882 */ /* 0x004fe20000000000 */
[----:B---3--:R-:W-:Y:S01]  /*0940*/  UMOV UR8, 0x400 ;  /* 0x0000040000087882 */ /* 0x008fe20000000000 */
[----:B------:R-:W-:Y:S01]  /*0950*/  USEL UR9, UR9, 0x1e0, UP5 ;  /* 0x000001e009097887 */ /* 0x000fe2000a800000 */
        /* <DEDUP_REMOVED lines=10> */
[----:B--2---:R4:W2:Y:S08]  /*0a00*/  SYNCS.EXCH.64 URZ, [UR8+0xa0], UR12 ;  /* 0x0000a00c08ff75b2 */ /* 0x0048b00008000100 */
[----:B------:R4:W3:Y:S01]  /*0a10*/  SYNCS.EXCH.64 URZ, [UR8+0xb0], UR14 ;  /* 0x0000b00e08ff75b2 */ /* 0x0008e20008000100 */
[----:B------:R4:W1:Y:S01]  /*0a20*/  SYNCS.EXCH.64 URZ, [UR8+0xa8], UR12 ;  /* 0x0000a80c08ff75b2 */ /* 0x0008620008000100 */
[----:B------:R4:W1:Y:S02]  /*0a30*/  SYNCS.EXCH.64 URZ, [UR8+0xb8], UR14 ;  /* 0x0000b80e08ff75b2 */ /* 0x0008640008000100 */
[----:B----4-:R-:W-:Y:S01]  /*0a40*/  NOP ;  /* 0x0000000000007918 */ /* 0x010fe20000000000 */
.L_x_12:
[----:B------:R-:W4:Y:S01]  /*0a50*/  SHFL.IDX PT, R0, R200, RZ, 0x1f ;  /* 0x00001fffc8007589 */ /* 0x000f2200000e0000 */
[----:B------:R-:W-:Y:S01]  /*0a60*/  NOP ;  /* 0x0000000000007918 */ /* 0x000fe20000000000 */
[----:B----4-:R-:W-:-:S13]  /*0a70*/  ISETP.NE.AND P1, PT, R0, 0x5, PT ;  /* 0x000000050000780c */ /* 0x010fda0003f25270 */
[----:B------:R-:W-:Y:S05]  /*0a80*/  @P1 BRA `(.L_x_13) ;  /* 0x0000000000441947 */ /* 0x000fea0003800000 */
[----:B--2---:R-:W-:Y:S01]  /*0a90*/  UMOV UR9, 0x400 ;  /* 0x0000040000097882 */ /* 0x004fe20000000000 */
        /* <DEDUP_REMOVED lines=16> */
.L_x_13:
[----:B------:R-:W4:Y:S01]  /*0ba0*/  SHFL.IDX PT, R0, R200, RZ, 0x1f ;  /* 0x00001fffc8007589 */ /* 0x000f2200000e0000 */
[----:B------:R-:W-:Y:S01]  /*0bb0*/  ISETP.NE.OR P0, PT, RZ, UR10, !P0 ;  /* 0x0000000aff007c0c */ /* 0x000fe2000c705670 */
        /* <DEDUP_REMOVED lines=12> */
[----:B------:R4:W3:Y:S01]  /*0c80*/  SYNCS.EXCH.64 URZ, [UR8+0xf0], UR12 ;  /* 0x0000f00c08ff75b2 */ /* 0x0008e20008000100 */
[----:B------:R4:W1:Y:S01]  /*0c90*/  SYNCS.EXCH.64 URZ, [UR8+0xe8], UR12 ;  /* 0x0000e80c08ff75b2 */ /* 0x0008620008000100 */
[----:B------:R4:W1:Y:S02]  /*0ca0*/  SYNCS.EXCH.64 URZ, [UR8+0xf8], UR12 ;  /* 0x0000f80c08ff75b2 */ /* 0x0008640008000100 */
[----:B----4-:R-:W-:Y:S01]  /*0cb0*/  NOP ;  /* 0x0000000000007918 */ /* 0x010fe20000000000 */
.L_x_14:
[----:B------:R-:W-:Y:S01]  /*0cc0*/  VOTEU.ALL UP1, P0 ;  /* 0x0000000000ff7886 */ /* 0x000fe20000020000 */
[----:B---3--:R-:W3:Y:S01]  /*0cd0*/  LDCU UR8, c[0x0][0x36c] ;  /* 0x00006d80ff0877ac */ /* 0x008ee20008000800 */
[----:B------:R-:W-:Y:S01]  /*0ce0*/  NOP ;  /* 0x0000000000007918 */ /* 0x000fe20000000000 */
[----:B-1----:R-:W-:Y:S01]  /*0cf0*/  LOP3.LUT R2, R209, 0x1f, RZ, 0xc0, !PT ;  /* 0x0000001fd1027812 */ /* 0x002fe200078ec0ff */
[----:B--2---:R-:W-:Y:S01]  /*0d00*/  UMOV UR12, 0x20 ;  /* 0x00000020000c7882 */ /* 0x004fe20000000000 */
[----:B------:R-:W-:Y:S01]  /*0d10*/  @!UP1 UMOV UR6, 0x400 ;  /* 0x0000040000069882 */ /* 0x000fe20000000000 */
[----:B------:R-:W-:-:S04]  /*0d20*/  @!UP1 UIADD3 UR12, UPT, UPT, -UR12, 0x100000, URZ ;  /* 0x001000000c0c9890 */ /* 0x000fc8000fffe1ff */
[----:B------:R-:W-:Y:S02]  /*0d30*/  @!UP1 USHF.L.U32 UR13, UR12, 0xb, URZ ;  /* 0x0000000b0c0d9899 */ /* 0x000fe400080006ff */
[----:B------:R-:W-:Y:S02]  /*0d40*/  @!UP1 USHF.L.U32 UR12, UR12, 0x1, URZ ;  /* 0x000000010c0c9899 */ /* 0x000fe400080006ff */
[----:B------:R-:W-:Y:S01]  /*0d50*/  @!UP1 ULEA UR6, UR45, UR6, 0x18 ;  /* 0x000000062d069291 */ /* 0x000fe2000f8ec0ff */
[----:B------:R-:W-:Y:S01]  /*0d60*/  VOTEU.ALL UP1, P0 ;  /* 0x0000000000ff7886 */ /* 0x000fe20000020000 */
[----:B------:R-:W-:Y:S01]  /*0d70*/  UISETP.NE.AND UP4, UPT, UR10, URZ, UPT ;  /* 0x000000ff0a00728c */ /* 0x000fe2000bf85270 */
[----:B------:R-:W1:Y:S09]  /*0d80*/  FENCE.VIEW.ASYNC.S ;  /* 0x00000000000073c6 */ /* 0x000e720000000000 */
[----:B-1----:R1:W2:Y:S01]  /*0d90*/  @!UP1 SYNCS.EXCH.64 URZ, [UR6+0x100], UR12 ;  /* 0x0001000c06ff95b2 */ /* 0x0022a20008000100 */
[----:B---3--:R-:W-:-:S09]  /*0da0*/  UISETP.EQ.U32.AND UP1, UPT, UR8, 0x1, UPT ;  /* 0x000000010800788c */ /* 0x008fd2000bf22070 */
[----:B------:R-:W-:Y:S05]  /*0db0*/  BRA.U !UP1, `(.L_x_15) ;  /* 0x0000000109087547 */ /* 0x000fea000b800000 */
[----:B--2---:R-:W-:Y:S01]  /*0dc0*/  UCGABAR_ARV ;  /* 0x00000000000079c7 */ /* 0x004fe20008000000 */
[----:B------:R-:W-:Y:S05]  /*0dd0*/  BRA `(.L_x_16) ;  /* 0x0000000000047947 */ /* 0x000fea0003800000 */
.L_x_15:
[----:B--2---:R-:W-:Y:S01]  /*0de0*/  NOP ;  /* 0x0000000000007918 */ /* 0x004fe20000000000 */
.L_x_16:
[----:B------:R-:W2:Y:S01]  /*0df0*/  S2R R3, SR_CTAID.X ;  /* 0x0000000000037919 */ /* 0x000ea20000002500 */
[----:B------:R-:W-:-:S05]  /*0e00*/  CS2R.32 R192, SR_CgaSize ;  /* 0x0000000000c07805 */ /* 0x000fca0000008a00 */
[----:B------:R-:W-:-:S05]  /*0e10*/  IMAD R192, R192, -0xa0, RZ ;  /* 0xffffff60c0c07824 */ /* 0x000fca00078e02ff */
[----:B------:R-:W-:-:S14]  /*0e20*/  R2UR UR8, R192 ;  /* 0x00000000c00872ca */ /* 0x000fdc00000e0000 */
[----:B------:R-:W3:Y:S01]  /*0e30*/  LDCU UR8, c[0x0][UR8+0x2b0] ;  /* 0x00005600080877ac */ /* 0x000ee20008000800 */
[----:B------:R-:W-:-:S05]  /*0e40*/  CS2R.32 R0, SR_CgaSize ;  /* 0x0000000000007805 */ /* 0x000fca0000008a00 */
[----:B------:R-:W-:-:S06]  /*0e50*/  IMAD R0, R0, -0xa0, RZ ;  /* 0xffffff6000007824 */ /* 0x000fcc00078e02ff */
[----:B------:R-:W4:Y:S01]  /*0e60*/  LDC R0, c[0x0][R0+0x2a0] ;  /* 0x0000a80000007b82 */ /* 0x000f220000000800 */
[----:B------:R-:W-:Y:S01]  /*0e70*/  PRMT R10, RZ, 0x7610, R10 ;  /* 0x00007610ff0a7816 */ /* 0x000fe2000000000a */
[----:B------:R-:W3:Y:S01]  /*0e80*/  S2R R20, SR_CTAID.Y ;  /* 0x0000000000147919 */ /* 0x000ee20000002600 */
[----:B------:R-:W-:-:S05]  /*0e90*/  CS2R.32 R192, SR_CgaSize ;  /* 0x0000000000c07805 */ /* 0x000fca0000008a00 */
[----:B------:R-:W-:-:S05]  /*0ea0*/  IMAD R192, R192, -0xa0, RZ ;  /* 0xffffff60c0c07824 */ /* 0x000fca00078e02ff */
[----:B-1----:R-:W-:-:S14]  /*0eb0*/  R2UR UR6, R192 ;  /* 0x00000000c00672ca */ /* 0x002fdc00000e0000 */
[----:B------:R-:W1:Y:S01]  /*0ec0*/  LDCU UR6, c[0x0][UR6+0x2b4] ;  /* 0x00005680060677ac */ /* 0x000e620008000800 */
[----:B------:R-:W-:Y:S01]  /*0ed0*/  UISETP.NE.AND UP2, UPT, UR10, 0x2, UPT ;  /* 0x000000020a00788c */ /* 0x000fe2000bf45270 */
[----:B------:R-:W3:Y:S01]  /*0ee0*/  LDC R11, c[0x0][0xb24] ;  /* 0x0002c900ff0b7b82 */ /* 0x000ee20000000800 */
[----:B------:R-:W-:-:S05]  /*0ef0*/  CS2R.32 R180, SR_CgaSize ;  /* 0x0000000000b47805 */ /* 0x000fca0000008a00 */
[----:B------:R-:W-:-:S06]  /*0f00*/  IMAD R180, R180, -0xa0, RZ ;  /* 0xffffff60b4b47824 */ /* 0x000fcc00078e02ff */
[----:B------:R-:W4:Y:S08]  /*0f10*/  LDC R180, c[0x0][R180+0x2a4] ;  /* 0x0000a900b4b47b82 */ /* 0x000f300000000800 */
[----:B------:R-:W4:Y:S01]  /*0f20*/  LDC R136, c[0x0][0xb24] ;  /* 0x0002c900ff887b82 */ /* 0x000f220000000800 */
[----:B--2---:R-:W-:Y:S01]  /*0f30*/  I2FP.F32.U32 R6, R3 ;  /* 0x0000000300067245 */ /* 0x004fe20000201000 */
[----:B------:R-:W-:-:S06]  /*0f40*/  IMAD.MOV.U32 R21, RZ, RZ, R3 ;  /* 0x000000ffff157224 */ /* 0x000fcc00078e0003 */
[----:B------:R-:W2:Y:S01]  /*0f50*/  S2UR UR44, SR_CTAID.Z ;  /* 0x00000000002c79c3 */ /* 0x000ea20000002700 */
[----:B---3--:R-:W-:Y:S02]  /*0f60*/  ISETP.GE.AND P0, PT, R11, 0x1, PT ;  /* 0x000000010b00780c */ /* 0x008fe40003f06270 */
[----:B------:R-:W-:Y:S01]  /*0f70*/  I2FP.F32.U32 R4, R20 ;  /* 0x0000001400047245 */ /* 0x000fe20000201000 */
[----:B------:R-:W-:-:S04]  /*0f80*/  FMUL R6, R6, UR8 ;  /* 0x0000000806067c20 */ /* 0x000fc80008400000 */
[----:B-1----:R-:W-:Y:S01]  /*0f90*/  FMUL R4, R4, UR6 ;  /* 0x0000000604047c20 */ /* 0x002fe20008400000 */
[----:B------:R-:W1:Y:S01]  /*0fa0*/  F2I.U32.TRUNC.NTZ R192, R6 ;  /* 0x0000000600c07305 */ /* 0x000e62000020f000 */
[----:B------:R-:W3:Y:S07]  /*0fb0*/  LDCU UR6, c[0x0][0xb30] ;  /* 0x00016600ff0677ac */ /* 0x000eee0008000800 */
[----:B------:R-:W2:Y:S01]  /*0fc0*/  F2I.U32.TRUNC.NTZ R5, R4 ;  /* 0x0000000400057305 */ /* 0x000ea2000020f000 */
[----:B-1----:R-:W-:-:S04]  /*0fd0*/  IMAD.MOV R192, RZ, RZ, -R192 ;  /* 0x000000ffffc07224 */ /* 0x002fc800078e0ac0 */
[----:B----4-:R-:W-:Y:S01]  /*0fe0*/  IMAD R192, R0, R192, R3 ;  /* 0x000000c000c07224 */ /* 0x010fe200078e0203 */
[----:B------:R-:W-:Y:S01]  /*0ff0*/  PRMT R0, RZ, 0x7610, R0 ;  /* 0x00007610ff007816 */ /* 0x000fe20000000000 */
[----:B---3--:R-:W-:Y:S01]  /*1000*/  UISETP.NE.AND UP3, UPT, UR6, 0x1, UPT ;  /* 0x000000010600788c */ /* 0x008fe2000bf65270 */
[----:B--2---:R-:W-:-:S05]  /*1010*/  IADD3 R5, PT, PT, -R5, RZ, RZ ;  /* 0x000000ff05057210 */ /* 0x004fca0007ffe1ff */
[----:B------:R-:W-:Y:S01]  /*1020*/  IMAD R180, R180, R5, R20 ;  /* 0x00000005b4b47224 */ /* 0x000fe200078e0214 */
[----:B------:R-:W-:Y:S06]  /*1030*/  BRA.U UP4, `(.L_x_17) ;  /* 0x0000000104247547 */ /* 0x000fec000b800000 */
[----:B------:R-:W-:Y:S01]  /*1040*/  ISETP.NE.AND P1, PT, R180, RZ, PT ;  /* 0x000000ffb400720c */ /* 0x000fe20003f25270 */
[----:B------:R-:W-:Y:S01]  /*1050*/  IMAD.MOV.U32 R0, RZ, RZ, 0x3 ;  /* 0x00000003ff007424 */ /* 0x000fe200078e00ff */
[C---:B------:R-:W-:Y:S02]  /*1060*/  LOP3.LUT R5, R192.reuse, 0xfffffffe, RZ, 0xc0, !PT ;  /* 0xfffffffec0057812 */ /* 0x040fe400078ec0ff */
[----:B------:R-:W-:Y:S02]  /*1070*/  ISETP.LT.U32.OR P1, PT, R192, 0x2, !P1 ;  /* 0x00000002c000780c */ /* 0x000fe40004f21470 */
[----:B------:R-:W-:Y:S02]  /*1080*/  SHF.L.U32 R0, R0, R5, RZ ;  /* 0x0000000500007219 */ /* 0x000fe400000006ff */
[----:B------:R-:W-:Y:S02]  /*1090*/  SEL R7, RZ, 0x1, !P1 ;  /* 0x00000001ff077807 */ /* 0x000fe40004800000 */
[----:B------:R-:W-:-:S05]  /*10a0*/  SEL R4, RZ, 0x2, !P1 ;  /* 0x00000002ff047807 */ /* 0x000fca0004800000 */
[----:B------:R-:W-:-:S05]  /*10b0*/  IMAD.IADD R4, R7, 0x1, R4 ;  /* 0x0000000107047824 */ /* 0x000fca00078e0204 */
[----:B------:R-:W-:Y:S02]  /*10c0*/  PRMT R10, R4, 0x7610, R10 ;  /* 0x00007610040a7816 */ /* 0x000fe4000000000a */
.L_x_17:
[----:B------:R-:W-:Y:S05]  /*10d0*/  @!P0 BRA `(.L_x_18) ;  /* 0x0000000000b88947 */ /* 0x000fea0003800000 */
[----:B------:R-:W1:Y:S01]  /*10e0*/  LDC.64 R6, c[0x0][0xb18] ;  /* 0x0002c600ff067b82 */ /* 0x000e620000000a00 */
[----:B------:R-:W-:-:S07]  /*10f0*/  ISETP.NE.AND P0, PT, R11, 0x1, PT ;  /* 0x000000010b00780c */ /* 0x000fce0003f05270 */
[----:B------:R-:W2:Y:S08]  /*1100*/  LDC R14, c[0x0][0xb0c] ;  /* 0x0002c300ff0e7b82 */ /* 0x000eb00000000800 */
[----:B------:R-:W3:Y:S08]  /*1110*/  LDC R13, c[0x0][0x370] ;  /* 0x0000dc00ff0d7b82 */ /* 0x000ef00000000800 */
[----:B------:R-:W4:Y:S01]  /*1120*/  LDC R16, c[0x0][0x374] ;  /* 0x0000dd00ff107b82 */ /* 0x000f220000000800 */
[----:B-1----:R-:W-:-:S07]  /*1130*/  ISETP.NE.AND P1, PT, R6, 0x1, PT ;  /* 0x000000010600780c */ /* 0x002fce0003f25270 */
[----:B------:R-:W3:Y:S01]  /*1140*/  LDC.64 R8, c[0x0][0xb10] ;  /* 0x0002c400ff087b82 */ /* 0x000ee20000000a00 */
[----:B--2---:R-:W-:-:S07]  /*1150*/  ISETP.NE.AND P2, PT, R14, 0x1, PT ;  /* 0x000000010e00780c */ /* 0x004fce0003f45270 */
[----:B------:R-:W1:Y:S08]  /*1160*/  LDC R12, c[0x0][0xb20] ;  /* 0x0002c800ff0c7b82 */ /* 0x000e700000000800 */
[----:B------:R-:W2:Y:S01]  /*1170*/  LDC.64 R4, c[0x0][0xb28] ;  /* 0x0002ca00ff047b82 */ /* 0x000ea20000000a00 */
[----:B----4-:R-:W-:-:S04]  /*1180*/  IMAD.HI.U32 R15, R16, R7, RZ ;  /* 0x00000007100f7227 */ /* 0x010fc800078e00ff */
[----:B------:R-:W-:-:S04]  /*1190*/  IMAD.HI.U32 R7, R20, R7, RZ ;  /* 0x0000000714077227 */ /* 0x000fc800078e00ff */
[----:B---3--:R-:W-:-:S04]  /*11a0*/  IMAD.HI.U32 R18, R13, R8, RZ ;  /* 0x000000080d127227 */ /* 0x008fc800078e00ff */
[C---:B------:R-:W-:Y:S01]  /*11b0*/  IMAD.HI.U32 R22, R3.reuse, R8, RZ ;  /* 0x0000000803167227 */ /* 0x040fe200078e00ff */
[-C--:B------:R-:W-:Y:S02]  /*11c0*/  @P2 SHF.R.U32.HI R13, RZ, R9.reuse, R18 ;  /* 0x00000009ff0d2219 */ /* 0x080fe40000011612 */
[-C--:B-1----:R-:W-:Y:S02]  /*11d0*/  @P1 SHF.R.U32.HI R16, RZ, R12.reuse, R15 ;  /* 0x0000000cff101219 */ /* 0x082fe4000001160f */
[----:B------:R-:W-:Y:S02]  /*11e0*/  SHF.R.U32.HI R7, RZ, R12, R7 ;  /* 0x0000000cff077219 */ /* 0x000fe40000011607 */
[----:B------:R-:W-:Y:S02]  /*11f0*/  SHF.R.U32.HI R22, RZ, R9, R22 ;  /* 0x00000009ff167219 */ /* 0x000fe40000011616 */
[----:B------:R-:W-:Y:S01]  /*1200*/  SEL R7, R20, R7, !P1 ;  /* 0x0000000714077207 */ /* 0x000fe20004800000 */
[----:B--2---:R-:W-:Y:S01]  /*1210*/  IMAD.HI.U32 R18, R16, R4, RZ ;  /* 0x0000000410127227 */ /* 0x004fe200078e00ff */
[----:B------:R-:W-:-:S02]  /*1220*/  SEL R21, R3, R22, !P2 ;  /* 0x0000001603157207 */ /* 0x000fc40005000000 */
[----:B------:R-:W-:Y:S01]  /*1230*/  IADD3 R9, PT, PT, -R7, RZ, RZ ;  /* 0x000000ff07097210 */ /* 0x000fe20007ffe1ff */
[----:B------:R-:W-:Y:S01]  /*1240*/  IMAD.HI.U32 R8, R13, R4, RZ ;  /* 0x000000040d087227 */ /* 0x000fe200078e00ff */
[----:B------:R-:W-:-:S03]  /*1250*/  @P0 SHF.R.U32.HI R16, RZ, R5, R18 ;  /* 0x00000005ff100219 */ /* 0x000fc60000011612 */
[----:B------:R-:W-:Y:S01]  /*1260*/  IMAD R9, R6, R9, R20 ;  /* 0x0000000906097224 */ /* 0x000fe200078e0214 */
[----:B------:R-:W-:Y:S01]  /*1270*/  @P0 SHF.R.U32.HI R13, RZ, R5, R8 ;  /* 0x00000005ff0d0219 */ /* 0x000fe20000011608 */
[----:B------:R-:W-:-:S04]  /*1280*/  IMAD R16, R16, R11, RZ ;  /* 0x0000000b10107224 */ /* 0x000fc800078e02ff */
[----:B------:R-:W-:Y:S01]  /*1290*/  IMAD R8, R13, R11, RZ ;  /* 0x0000000b0d087224 */ /* 0x000fe200078e02ff */
[----:B------:R-:W-:-:S04]  /*12a0*/  ISETP.GE.AND P1, PT, R7, R16, PT ;  /* 0x000000100700720c */ /* 0x000fc80003f26270 */
[----:B------:R-:W-:Y:S01]  /*12b0*/  ISETP.GE.OR P1, PT, R21, R8, P1 ;  /* 0x000000081500720c */ /* 0x000fe20000f26670 */
[----:B------:R-:W-:-:S05]  /*12c0*/  IMAD.HI.U32 R8, R7, R4, RZ ;  /* 0x0000000407087227 */ /* 0x000fca00078e00ff */
[----:B------:R-:W-:-:S04]  /*12d0*/  SHF.R.U32.HI R8, RZ, R5, R8 ;  /* 0x00000005ff087219 */ /* 0x000fc80000011608 */
[----:B------:R-:W-:-:S03]  /*12e0*/  SEL R8, R7, R8, !P0 ;  /* 0x0000000807087207 */ /* 0x000fc60004000000 */
[----:B------:R-:W-:Y:S01]  /*12f0*/  @!P1 IMAD.HI.U32 R12, R21, R4, RZ ;  /* 0x00000004150c9227 */ /* 0x000fe200078e00ff */
[----:B------:R-:W-:-:S04]  /*1300*/  IADD3 R4, PT, PT, -R8, RZ, RZ ;  /* 0x000000ff08047210 */ /* 0x000fc80007ffe1ff */
[----:B------:R-:W-:Y:S01]  /*1310*/  @!P1 SHF.R.U32.HI R12, RZ, R5, R12 ;  /* 0x00000005ff0c9219 */ /* 0x000fe2000001160c */
[----:B------:R-:W-:-:S03]  /*1320*/  IMAD R4, R11, R4, R7 ;  /* 0x000000040b047224 */ /* 0x000fc600078e0207 */
[----:B------:R-:W-:-:S05]  /*1330*/  @!P1 SEL R5, R21, R12, !P0 ;  /* 0x0000000c15059207 */ /* 0x000fca0004000000 */
[--C-:B------:R-:W-:Y:S02]  /*1340*/  @!P1 IMAD.IADD R8, R8, 0x1, -R5.reuse ;  /* 0x0000000108089824 */ /* 0x100fe400078e0a05 */
[----:B------:R-:W-:Y:S01]  /*1350*/  @!P1 IMAD R5, R4, R13, R5 ;  /* 0x0000000d04059224 */ /* 0x000fe200078e0205 */
[----:B------:R-:W-:Y:S01]  /*1360*/  IADD3 R4, PT, PT, -R21, RZ, RZ ;  /* 0x000000ff15047210 */ /* 0x000fe20007ffe1ff */
[----:B------:R-:W-:Y:S02]  /*1370*/  @!P1 IMAD R7, R8, R11, R21 ;  /* 0x0000000b08079224 */ /* 0x000fe400078e0215 */
[----:B------:R-:W-:Y:S02]  /*1380*/  @!P1 IMAD.MOV.U32 R21, RZ, RZ, R5 ;  /* 0x000000ffff159224 */ /* 0x000fe400078e0005 */
[----:B------:R-:W-:Y:S02]  /*1390*/  IMAD R4, R14, R4, R3 ;  /* 0x000000040e047224 */ /* 0x000fe400078e0203 */
[----:B------:R-:W-:-:S02]  /*13a0*/  IMAD R20, R7, R6, R9 ;  /* 0x0000000607147224 */ /* 0x000fc400078e0209 */
[----:B------:R-:W-:Y:S02]  /*13b0*/  IMAD R21, R21, R14, R4 ;  /* 0x0000000e15157224 */ /* 0x000fe400078e0204 */
.L_x_18:
[----:B------:R-:W-:Y:S05]  /*13c0*/  BRA.U UP3, `(.L_x_19) ;  /* 0x0000000103407547 */ /* 0x000fea000b800000 */
[----:B------:R-:W1:Y:S08]  /*13d0*/  LDC.64 R6, c[0x0][0xb10] ;  /* 0x0002c400ff067b82 */ /* 0x000e700000000a00 */
[----:B------:R-:W2:Y:S08]  /*13e0*/  LDC.64 R4, c[0x0][0xb18] ;  /* 0x0002c600ff047b82 */ /* 0x000eb00000000a00 */
[----:B------:R-:W3:Y:S08]  /*13f0*/  LDC R8, c[0x0][0xb20] ;  /* 0x0002c800ff087b82 */ /* 0x000ef00000000800 */
[----:B------:R-:W4:Y:S01]  /*1400*/  LDC R12, c[0x0][0xb0c] ;  /* 0x0002c300ff0c7b82 */ /* 0x000f220000000800 */
[----:B-1----:R-:W-:-:S05]  /*1410*/  IMAD.HI.U32 R6, R21, R6, RZ ;  /* 0x0000000615067227 */ /* 0x002fca00078e00ff */
[----:B------:R-:W-:Y:S01]  /*1420*/  SHF.R.U32.HI R6, RZ, R7, R6 ;  /* 0x00000007ff067219 */ /* 0x000fe20000011606 */
[----:B--2---:R-:W-:Y:S01]  /*1430*/  IMAD.HI.U32 R5, R20, R5, RZ ;  /* 0x0000000514057227 */ /* 0x004fe200078e00ff */
[----:B------:R-:W-:-:S04]  /*1440*/  ISETP.NE.AND P0, PT, R4, 0x1, PT ;  /* 0x000000010400780c */ /* 0x000fc80003f05270 */
[----:B---3--:R-:W-:-:S04]  /*1450*/  SHF.R.U32.HI R5, RZ, R8, R5 ;  /* 0x00000008ff057219 */ /* 0x008fc80000011605 */
[----:B------:R-:W-:Y:S02]  /*1460*/  SEL R5, R20, R5, !P0 ;  /* 0x0000000514057207 */ /* 0x000fe40004000000 */
[----:B----4-:R-:W-:-:S04]  /*1470*/  ISETP.NE.AND P1, PT, R12, 0x1, PT ;  /* 0x000000010c00780c */ /* 0x010fc80003f25270 */
[----:B------:R-:W-:-:S05]  /*1480*/  SEL R8, R21, R6, !P1 ;  /* 0x0000000615087207 */ /* 0x000fca0004800000 */
[----:B------:R-:W-:Y:S02]  /*1490*/  IMAD.IADD R6, R5, 0x1, -R8 ;  /* 0x0000000105067824 */ /* 0x000fe400078e0a08 */
[----:B------:R-:W-:Y:S02]  /*14a0*/  IMAD.IADD R5, R8, 0x1, -R5 ;  /* 0x0000000108057824 */ /* 0x000fe400078e0a05 */
[----:B------:R-:W-:Y:S02]  /*14b0*/  IMAD R21, R6, R12, R21 ;  /* 0x0000000c06157224 */ /* 0x000fe400078e0215 */
[----:B------:R-:W-:Y:S02]  /*14c0*/  IMAD R20, R5, R4, R20 ;  /* 0x0000000405147224 */ /* 0x000fe400078e0214 */
.L_x_19:
[----:B------:R-:W-:Y:S05]  /*14d0*/  BRA.U !UP1, `(.L_x_20) ;  /* 0x00000001090c7547 */ /* 0x000fea000b800000 */
[----:B------:R-:W-:Y:S01]  /*14e0*/  UCGABAR_WAIT ;  /* 0x0000000000007dc7 */ /* 0x000fe20008000000 */
[----:B------:R-:W-:Y:S01]  /*14f0*/  CCTL.IVALL ;  /* 0x00000000ff00798f */ /* 0x000fe20002000000 */
[----:B------:R-:W-:Y:S05]  /*1500*/  BRA `(.L_x_21) ;  /* 0x0000000000047947 */ /* 0x000fea0003800000 */
.L_x_20:
[----:B------:R-:W-:Y:S06]  /*1510*/  BAR.SYNC.DEFER_BLOCKING 0x0 ;  /* 0x0000000000007b1d */ /* 0x000fec0000010000 */
.L_x_21:
[----:B------:R-:W-:Y:S05]  /*1520*/  BRA.U UP2, `(.L_x_22) ;  /* 0x0000001102c87547 */ /* 0x000fea000b800000 */
[----:B------:R-:W1:Y:S01]  /*1530*/  LDCU UR15, c[0x0][0x38c] ;  /* 0x00007180ff0f77ac */ /* 0x000e620008000800 */
[----:B------:R-:W2:Y:S01]  /*1540*/  LDC R9, c[0x0][0x370] ;  /* 0x0000dc00ff097b82 */ /* 0x000ea20000000800 */
[----:B------:R-:W-:Y:S02]  /*1550*/  IMAD.SHL.U32 R16, R3, 0x80, RZ ;  /* 0x0000008003107824 */ /* 0x000fe400078e00ff */
[----:B------:R-:W-:Y:S01]  /*1560*/  HFMA2 R14, -RZ, RZ, 0, 0 ;  /* 0x00000000ff0e7431 */ /* 0x000fe200000001ff */
[----:B------:R-:W-:Y:S01]  /*1570*/  UISETP.NE.AND UP1, UPT, UR10, URZ, UPT ;  /* 0x000000ff0a00728c */ /* 0x000fe2000bf25270 */
[----:B------:R-:W-:Y:S01]  /*1580*/  ISETP.NE.AND P4, PT, R2, RZ, P5 ;  /* 0x000000ff0200720c */ /* 0x000fe20002f85270 */
[----:B------:R-:W-:Y:S01]  /*1590*/  IMAD.MOV.U32 R15, RZ, RZ, 0x1 ;  /* 0x00000001ff0f7424 */ /* 0x000fe200078e00ff */
[----:B------:R-:W-:Y:S01]  /*15a0*/  MOV R10, RZ ;  /* 0x000000ff000a7202 */ /* 0x000fe20000000f00 */
[----:B------:R-:W-:Y:S01]  /*15b0*/  IMAD.MOV.U32 R12, RZ, RZ, RZ ;  /* 0x000000ffff0c7224 */ /* 0x000fe200078e00ff */
[----:B------:R-:W3:Y:S01]  /*15c0*/  LDC R0, c[0x0][0x374] ;  /* 0x0000dd00ff007b82 */ /* 0x000ee20000000800 */
[----:B------:R-:W-:Y:S01]  /*15d0*/  IMAD.MOV.U32 R8, RZ, RZ, 0x1 ;  /* 0x00000001ff087424 */ /* 0x000fe200078e00ff */
[----:B------:R-:W-:Y:S01]  /*15e0*/  LOP3.LUT R16, R16, 0x80, RZ, 0xc0, !PT ;  /* 0x0000008010107812 */ /* 0x000fe200078ec0ff */
[----:B------:R-:W4:Y:S01]  /*15f0*/  LDCU.64 UR24, c[0x0][0x348] ;  /* 0x00006900ff1877ac */ /* 0x000f220008000a00 */
[----:B------:R-:W-:-:S02]  /*1600*/  USEL UR7, UR7, 0x2, UP1 ;  /* 0x0000000207077887 */ /* 0x000fc40008800000 */
[----:B-1----:R-:W-:Y:S01]  /*1610*/  UIADD3 UR4, UPT, UPT, UR15, 0x3f, URZ ;  /* 0x0000003f0f047890 */ /* 0x002fe2000fffe0ff */
[----:B------:R-:W-:-:S03]  /*1620*/  UMOV UR13, URZ ;  /* 0x000000ff000d7c82 */ /* 0x000fc60008000000 */
[----:B------:R-:W-:-:S04]  /*1630*/  USHF.R.S32.HI UR22, URZ, 0x1f, UR4 ;  /* 0x0000001fff167899 */ /* 0x000fc80008011404 */
[----:B------:R-:W-:Y:S02]  /*1640*/  ULEA.HI UR22, UR22, UR4, URZ, 0x6 ;  /* 0x0000000416167291 */ /* 0x000fe4000f8f30ff */
[----:B------:R-:W-:Y:S02]  /*1650*/  UIADD3 UR4, UPT, UPT, UR15, -0x1, URZ ;  /* 0xffffffff0f047890 */ /* 0x000fe4000fffe0ff */
[----:B------:R-:W-:Y:S02]  /*1660*/  USHF.R.S32.HI UR22, URZ, 0x6, UR22 ;  /* 0x00000006ff167899 */ /* 0x000fe40008011416 */
[----:B------:R-:W-:Y:S02]  /*1670*/  UISETP.GE.U32.AND UP2, UPT, UR4, -0x7f, UPT ;  /* 0xffffff810400788c */ /* 0x000fe4000bf46070 */
[----:B------:R-:W-:Y:S02]  /*1680*/  UISETP.LT.U32.AND UP0, UPT, UR22, 0x5, UPT ;  /* 0x000000051600788c */ /* 0x000fe4000bf01070 */
[----:B------:R-:W-:-:S02]  /*1690*/  UIADD3 UR15, UPT, UPT, UR15, 0x7e, URZ ;  /* 0x0000007e0f0f7890 */ /* 0x000fc4000fffe0ff */
[----:B------:R-:W-:-:S04]  /*16a0*/  USEL UR21, UR22, 0x5, UP0 ;  /* 0x0000000516157887 */ /* 0x000fc80008000000 */
[----:B------:R-:W-:Y:S02]  /*16b0*/  UIADD3 UR6, UPT, UPT, UR21, -0x1, URZ ;  /* 0xffffffff15067890 */ /* 0x000fe4000fffe0ff */
[----:B------:R-:W-:Y:S02]  /*16c0*/  @UP2 UIADD3 UR6, UPT, UPT, UR21, URZ, URZ ;  /* 0x000000ff15062290 */ /* 0x000fe4000fffe0ff */
[----:B------:R-:W-:Y:S02]  /*16d0*/  UIADD3 UR14, UPT, UPT, UR22, -UR21, URZ ;  /* 0x80000015160e7290 */ /* 0x000fe4000fffe0ff */
[----:B------:R-:W-:Y:S02]  /*16e0*/  UIADD3 UR5, UPT, UPT, UR6, 0x1, URZ ;  /* 0x0000000106057890 */ /* 0x000fe4000fffe0ff */
[----:B--2-4-:R-:W-:-:S12]  /*16f0*/  UIADD3 UR6, UPT, UPT, -UR6, URZ, URZ ;  /* 0x000000ff06067290 */ /* 0x014fd8000fffe1ff */
.L_x_42:
[----:B------:R-:W-:Y:S01]  /*1700*/  UISETP.NE.AND UP0, UPT, UR45, URZ, UPT ;  /* 0x000000ff2d00728c */ /* 0x000fe2000bf05270 */
[----:B------:R-:W1:Y:S08]  /*1710*/  S2UR UR45, SR_CgaCtaId ;  /* 0x00000000002d79c3 */ /* 0x000e700000008800 */
[----:B------:R-:W-:Y:S05]  /*1720*/  BRA.U UP0, `(.L_x_23) ;  /* 0x0000000100347547 */ /* 0x000fea000b800000 */
[----:B------:R-:W2:Y:S01]  /*1730*/  S2R R2, SR_CgaCtaId ;  /* 0x0000000000027919 */ /* 0x000ea20000008800 */
[----:B------:R-:W-:-:S04]  /*1740*/  MOV R3, 0x400 ;  /* 0x0000040000037802 */ /* 0x000fc80000000f00 */
[----:B--2---:R-:W-:Y:S02]  /*1750*/  LEA R3, R2, R3, 0x18 ;  /* 0x0000000302037211 */ /* 0x004fe400078ec0ff */
[----:B------:R-:W-:-:S03]  /*1760*/  SHF.L.U32 R2, R8, 0x1f, RZ ;  /* 0x0000001f08027819 */ /* 0x000fc600000006ff */
[----:B------:R-:W-:-:S04]  /*1770*/  IMAD R3, R10, 0x8, R3 ;  /* 0x000000080a037824 */ /* 0x000fc800078e0203 */
[----:B------:R-:W2:Y:S02]  /*1780*/  SYNCS.PHASECHK.TRANS64.TRYWAIT P0, [R3+URZ+0xf0], R2 ;  /* 0x0000f002030075a7 */ /* 0x000ea400080011ff */
[----:B--2---:R-:W-:Y:S05]  /*1790*/  @!P0 BRA `(.L_x_24) ;  /* 0x0000009c00cc8947 */ /* 0x004fea0003800000 */
.L_x_150:
[----:B------:R-:W-:Y:S01]  /*17a0*/  VIADD R10, R10, 0x1 ;  /* 0x000000010a0a7836 */ /* 0x000fe20000000000 */
[----:B------:R2:W-:Y:S04]  /*17b0*/  SYNCS.ARRIVE.TRANS64.A1T0 RZ, [R3+URZ+0xe0], RZ ;  /* 0x0000e0ff03ff79a7 */ /* 0x0005e800081000ff */
[----:B------:R-:W-:-:S04]  /*17c0*/  ISETP.NE.AND P0, PT, R10, 0x2, PT ;  /* 0x000000020a00780c */ /* 0x000fc80003f05270 */
[----:B------:R-:W-:Y:S02]  /*17d0*/  SEL R10, R10, RZ, P0 ;  /* 0x000000ff0a0a7207 */ /* 0x000fe40000000000 */
[----:B--2---:R-:W-:-:S04]  /*17e0*/  SEL R3, RZ, 0x1, P0 ;  /* 0x00000001ff037807 */ /* 0x004fc80000000000 */
[----:B------:R-:W-:-:S07]  /*17f0*/  LOP3.LUT R8, R8, R3, RZ, 0x3c, !PT ;  /* 0x0000000308087212 */ /* 0x000fce00078e3cff */
.L_x_23:
[----:B------:R-:W-:Y:S01]  /*1800*/  UMOV UR4, 0x400 ;  /* 0x0000040000047882 */ /* 0x000fe20000000000 */
[----:B------:R-:W-:Y:S01]  /*1810*/  LEA.HI R3, R21, R21, RZ, 0x1 ;  /* 0x0000001515037211 */ /* 0x000fe200078f08ff */
[----:B-1----:R-:W-:Y:S01]  /*1820*/  ULEA UR4, UR45, UR4, 0x18 ;  /* 0x000000042d047291 */ /* 0x002fe2000f8ec0ff */
[----:B------:R-:W-:Y:S01]  /*1830*/  SHF.L.U32 R2, R15, 0x1f, RZ ;  /* 0x0000001f0f027819 */ /* 0x000fe200000006ff */
[----:B------:R-:W-:Y:S01]  /*1840*/  UISETP.GE.U32.AND UP0, UPT, UR15, 0x7f, UPT ;  /* 0x0000007f0f00788c */ /* 0x000fe2000bf06070 */
[C---:B------:R-:W-:Y:S01]  /*1850*/  R2UR UR9, R16.reuse ;  /* 0x00000000100972ca */ /* 0x040fe200000e0000 */
[----:B------:R-:W-:Y:S01]  /*1860*/  ULEA UR8, UR13, UR4, 0x3 ;  /* 0x000000040d087291 */ /* 0x000fe2000f8e18ff */
[----:B------:R-:W-:Y:S01]  /*1870*/  IMAD.SHL.U32 R3, R3, 0x80, RZ ;  /* 0x0000008003037824 */ /* 0x000fe200078e00ff */
[----:B------:R-:W-:Y:S01]  /*1880*/  R2UR UR11, R16 ;  /* 0x00000000100b72ca */ /* 0x000fe200000e0000 */
[----:B------:R-:W-:-:S03]  /*1890*/  UMOV UR23, URZ ;  /* 0x000000ff00177c82 */ /* 0x000fc60008000000 */
[----:B------:R-:W-:-:S03]  /*18a0*/  R2UR UR43, R3 ;  /* 0x00000000032b72ca */ /* 0x000fc600000e0000 */
[----:B------:R1:W2:Y:S01]  /*18b0*/  SYNCS.PHASECHK.TRANS64.TRYWAIT P0, [UR8+0x28], R2 ;  /* 0x00002802ff0075a7 */ /* 0x0002a20008001108 */
[----:B------:R-:W-:-:S09]  /*18c0*/  R2UR UR8, R20 ;  /* 0x00000000140872ca */ /* 0x000fd200000e0000 */
[----:B------:R-:W-:-:S04]  /*18d0*/  ULOP3.LUT UR43, UR9, 0xffffff00, UR43, 0xf8, !UPT ;  /* 0xffffff00092b7892 */ /* 0x000fc8000f8ef82b */
[----:B------:R-:W-:Y:S01]  /*18e0*/  ULEA UR11, UR8, UR11, 0x8 ;  /* 0x0000000b080b7291 */ /* 0x000fe2000f8e40ff */
[----:B------:R-:W-:Y:S11]  /*18f0*/  BRA.U !UP0, `(.L_x_25) ;  /* 0x0000000108bc7547 */ /* 0x000ff6000b800000 */
[----:B------:R-:W-:Y:S01]  /*1900*/  UMOV UR16, UR6 ;  /* 0x0000000600107c82 */ /* 0x000fe20008000000 */
[----:B------:R-:W-:Y:S01]  /*1910*/  UMOV UR17, UR13 ;  /* 0x0000000d00117c82 */ /* 0x000fe20008000000 */
[----:B------:R-:W-:-:S05]  /*1920*/  UMOV UR42, URZ ;  /* 0x000000ff002a7c82 */ /* 0x000fca0008000000 */
.L_x_31:
[----:B------:R-:W-:Y:S01]  /*1930*/  ULEA UR41, UR17, UR4, 0x3 ;  /* 0x0000000411297291 */ /* 0x000fe2000f8e18ff */
[----:B------:R-:W-:Y:S01]  /*1940*/  @P5 MOV R3, 0x10000 ;  /* 0x0001000000035802 */ /* 0x000fe20000000f00 */
[----:B-12-4-:R-:W-:Y:S10]  /*1950*/  @P0 BRA `(.L_x_26) ;  /* 0x00000000000c0947 */ /* 0x016ff40003800000 */
[----:B------:R-:W-:-:S04]  /*1960*/  SHF.L.U32 R5, R15, 0x1f, RZ ;  /* 0x0000001f0f057819 */ /* 0x000fc800000006ff */
[----:B------:R-:W2:Y:S02]  /*1970*/  SYNCS.PHASECHK.TRANS64.TRYWAIT P0, [UR41+0x28], R5 ;  /* 0x00002805ff0075a7 */ /* 0x000ea40008001129 */
[----:B--2---:R-:W-:Y:S05]  /*1980*/  @!P0 BRA `(.L_x_27) ;  /* 0x0000009c00648947 */ /* 0x004fea0003800000 */
.L_x_26:
[----:B------:R2:W-:Y:S01]  /*1990*/  @P5 SYNCS.ARRIVE.TRANS64 RZ, [UR41], R3 ;  /* 0x00000003ffff59a7 */ /* 0x0005e20008000029 */
[----:B------:R-:W-:Y:S02]  /*19a0*/  ULOP3.LUT UR8, UR7, 0x2, URZ, 0xfc, !UPT ;  /* 0x0000000207087892 */ /* 0x000fe4000f8efcff */
[----:B------:R-:W-:Y:S02]  /*19b0*/  UIADD3 UR16, UPT, UPT, UR16, 0x1, URZ ;  /* 0x0000000110107890 */ /* 0x000fe4000fffe0ff */
[----:B------:R-:W-:Y:S02]  /*19c0*/  UISETP.NE.AND UP0, UPT, UR8, 0x2, UPT ;  /* 0x000000020800788c */ /* 0x000fe4000bf05270 */
[----:B------:R-:W-:-:S07]  /*19d0*/  UISETP.NE.AND UP2, UPT, UR16, 0x1, UPT ;  /* 0x000000011000788c */ /* 0x000fce000bf45270 */
[----:B------:R-:W-:Y:S05]  /*19e0*/  BRA.U UP0, `(.L_x_28) ;  /* 0x0000000100047547 */ /* 0x000fea000b800000 */
[----:B------:R-:W-:Y:S05]  /*19f0*/  BPT.TRAP 0x1 ;  /* 0x000000040000795c */ /* 0x000fea0000300000 */
.L_x_28:
[----:B------:R-:W-:Y:S04]  /*1a00*/  BSSY.RECONVERGENT B0, `(.L_x_29) ;  /* 0x0000003000007945 */ /* 0x000fe80003800200 */
[----:B------:R-:W-:Y:S05]  /*1a10*/  @!P4 BRA `(.L_x_30) ;  /* 0x000000000004c947 */ /* 0x000fea0003800000 */
[----:B------:R-:W-:Y:S05]  /*1a20*/  BPT.TRAP 0x1 ;  /* 0x000000040000795c */ /* 0x000fea0000300000 */
.L_x_30:
[----:B------:R-:W-:Y:S05]  /*1a30*/  BSYNC.RECONVERGENT B0 ;  /* 0x0000000000007941 */ /* 0x000fea0003800200 */
.L_x_29:
[----:B------:R-:W-:Y:S02]  /*1a40*/  UIADD3 UR13, UPT, UPT, UR17, 0x1, URZ ;  /* 0x00000001110d7890 */ /* 0x000fe4000fffe0ff */
[----:B------:R-:W-:Y:S02]  /*1a50*/  UIADD3 UR28, UP1, UPT, UR24, 0x80, URZ ;  /* 0x00000080181c7890 */ /* 0x000fe4000ff3e0ff */
[----:B------:R-:W-:Y:S02]  /*1a60*/  UISETP.NE.AND UP0, UPT, UR13, 0x5, UPT ;  /* 0x000000050d00788c */ /* 0x000fe4000bf05270 */
[----:B------:R-:W-:Y:S02]  /*1a70*/  ULOP3.LUT UR41, UR41, 0xfefffff8, URZ, 0xc0, !UPT ;  /* 0xfefffff829297892 */ /* 0x000fe4000f8ec0ff */
[----:B------:R-:W-:Y:S02]  /*1a80*/  USEL UR9, URZ, 0x1, UP0 ;  /* 0x00000001ff097887 */ /* 0x000fe40008000000 */
[----:B------:R-:W-:-:S02]  /*1a90*/  USEL UR13, UR13, URZ, UP0 ;  /* 0x000000ff0d0d7287 */ /* 0x000fc40008000000 */
[----:B------:R-:W-:Y:S02]  /*1aa0*/  UIADD3 UR26, UP0, UPT, UR24, 0x180, URZ ;  /* 0x00000180181a7890 */ /* 0x000fe4000ff1e0ff */
[----:B------:R-:W-:Y:S01]  /*1ab0*/  ULEA UR8, UR13, UR4, 0x3 ;  /* 0x000000040d087291 */ /* 0x000fe2000f8e18ff */
[----:B------:R-:W-:Y:S01]  /*1ac0*/  LOP3.LUT R15, R15, UR9, RZ, 0x3c, !PT ;  /* 0x000000090f0f7c12 */ /* 0x000fe2000f8e3cff */
[----:B------:R-:W-:Y:S02]  /*1ad0*/  UIADD3.X UR29, UPT, UPT, URZ, UR25, URZ, UP1, !UPT ;  /* 0x00000019ff1d7290 */ /* 0x000fe40008ffe4ff */
[----:B------:R-:W-:Y:S01]  /*1ae0*/  UIADD3.X UR27, UPT, UPT, URZ, UR25, URZ, UP0, !UPT ;  /* 0x00000019ff1b7290 */ /* 0x000fe200087fe4ff */
[----:B-1----:R-:W-:Y:S01]  /*1af0*/  SHF.L.U32 R2, R15, 0x1f, RZ ;  /* 0x0000001f0f027819 */ /* 0x002fe200000006ff */
[----:B------:R-:W-:Y:S01]  /*1b00*/  UMOV UR18, 0x0 ;  /* 0x0000000000127882 */ /* 0x000fe20000000000 */
[----:B------:R-:W-:Y:S01]  /*1b10*/  UMOV UR19, 0x10000000 ;  /* 0x1000000000137882 */ /* 0x000fe20000000000 */
[----:B------:R-:W-:Y:S01]  /*1b20*/  UMOV UR10, UR42 ;  /* 0x0000002a000a7c82 */ /* 0x000fe20008000000 */
[----:B------:R4:W1:Y:S01]  /*1b30*/  SYNCS.PHASECHK.TRANS64.TRYWAIT P0, [UR8+0x28], R2 ;  /* 0x00002802ff0075a7 */ /* 0x0008620008001108 */
[----:B------:R-:W-:Y:S01]  /*1b40*/  ULEA UR8, UR17, UR4, 0xe ;  /* 0x0000000411087291 */ /* 0x000fe2000f8e70ff */
[----:B------:R-:W-:Y:S01]  /*1b50*/  UMOV UR12, UR44 ;  /* 0x0000002c000c7c82 */ /* 0x000fe20008000000 */
[----:B------:R-:W-:-:S02]  /*1b60*/  UMOV UR9, UR41 ;  /* 0x0000002900097c82 */ /* 0x000fc40008000000 */
[----:B------:R-:W-:Y:S02]  /*1b70*/  UIADD3 UR40, UPT, UPT, UR8, 0x10800, URZ ;  /* 0x0001080008287890 */ /* 0x000fe4000fffe0ff */
[----:B------:R-:W-:Y:S01]  /*1b80*/  UIADD3 UR8, UPT, UPT, UR8, 0x24800, URZ ;  /* 0x0002480008087890 */ /* 0x000fe2000fffe0ff */
[----:B------:R-:W-:Y:S01]  /*1b90*/  UMOV UR23, UR5 ;  /* 0x0000000500177c82 */ /* 0x000fe20008000000 */
[----:B------:R-:W-:-:S05]  /*1ba0*/  UMOV UR17, UR13 ;  /* 0x0000000d00117c82 */ /* 0x000fca0008000000 */
[----:B------:R2:W-:Y:S02]  /*1bb0*/  UTMALDG.3D.2CTA [UR40], [UR28], desc[UR18] ;  /* 0x000012281c0075b4 */ /* 0x0005e40008211000 */
[----:B------:R4:W-:Y:S01]  /*1bc0*/  UTMALDG.3D.2CTA [UR8], [UR26], desc[UR18] ;  /* 0x000012081a0075b4 */ /* 0x0009e20008211000 */
[----:B--2---:R-:W-:Y:S01]  /*1bd0*/  UIADD3 UR42, UPT, UPT, UR42, 0x40, URZ ;  /* 0x000000402a2a7890 */ /* 0x004fe2000fffe0ff */
[----:B------:R-:W-:Y:S11]  /*1be0*/  BRA.U UP2, `(.L_x_31) ;  /* 0xfffffffd02507547 */ /* 0x000ff6000b83ffff */
.L_x_25:
[----:B-12---:R-:W-:Y:S01]  /*1bf0*/  PLOP3.LUT P0, PT, PT, PT, UP5, 0x80, 0x8 ;  /* 0x000000000008781c */ /* 0x006fe20003f0f058 */
[----:B----4-:R-:W-:Y:S01]  /*1c00*/  ULEA UR8, UR13, UR4, 0x3 ;  /* 0x000000040d087291 */ /* 0x010fe2000f8e18ff */
[----:B------:R-:W-:Y:S01]  /*1c10*/  SHF.L.U32 R2, R15, 0x1f, RZ ;  /* 0x0000001f0f027819 */ /* 0x000fe200000006ff */
[----:B------:R-:W-:-:S10]  /*1c20*/  UISETP.GT.AND UP0, UPT, UR22, UR21, UPT ;  /* 0x000000151600728c */ /* 0x000fd4000bf04270 */
[----:B------:R-:W-:Y:S01]  /*1c30*/  @!P0 SYNCS.ARRIVE.TRANS64.A1T0 RZ, [UR4+0x98], RZ ;  /* 0x000098ffffff89a7 */ /* 0x000fe20008100004 */
[----:B------:R1:W2:Y:S01]  /*1c40*/  SYNCS.PHASECHK.TRANS64.TRYWAIT P0, [UR8+0x28], R2 ;  /* 0x00002802ff0075a7 */ /* 0x0002a20008001108 */
[----:B------:R-:W-:Y:S05]  /*1c50*/  BRA.U !UP0, `(.L_x_32) ;  /* 0x0000000108bc7547 */ /* 0x000fea000b800000 */
[----:B------:R-:W-:Y:S01]  /*1c60*/  UIADD3 UR26, UPT, UPT, UR14, UR23, URZ ;  /* 0x000000170e1a7290 */ /* 0x000fe2000fffe0ff */
[----:B------:R-:W-:-:S11]  /*1c70*/  UMOV UR27, UR13 ;  /* 0x0000000d001b7c82 */ /* 0x000fd60008000000 */
.L_x_38:
[----:B------:R-:W-:Y:S01]  /*1c80*/  ULEA UR17, UR27, UR4, 0x3 ;  /* 0x000000041b117291 */ /* 0x000fe2000f8e18ff */
[----:B--2---:R-:W-:Y:S01]  /*1c90*/  @P5 MOV R3, 0x10000 ;  /* 0x0001000000035802 */ /* 0x004fe20000000f00 */
[----:B-12---:R-:W-:Y:S10]  /*1ca0*/  @P0 BRA `(.L_x_33) ;  /* 0x00000000000c0947 */ /* 0x006ff40003800000 */
[----:B------:R-:W-:-:S04]  /*1cb0*/  SHF.L.U32 R5, R15, 0x1f, RZ ;  /* 0x0000001f0f057819 */ /* 0x000fc800000006ff */
[----:B------:R-:W2:Y:S02]  /*1cc0*/  SYNCS.PHASECHK.TRANS64.TRYWAIT P0, [UR17+0x28], R5 ;  /* 0x00002805ff0075a7 */ /* 0x000ea40008001111 */
[----:B--2---:R-:W-:Y:S05]  /*1cd0*/  @!P0 BRA `(.L_x_34) ;  /* 0x0000009800a88947 */ /* 0x004fea0003800000 */
.L_x_33:
[----:B------:R2:W-:Y:S01]  /*1ce0*/  @P5 SYNCS.ARRIVE.TRANS64 RZ, [UR17], R3 ;  /* 0x00000003ffff59a7 */ /* 0x0005e20008000011 */
[----:B------:R-:W-:-:S04]  /*1cf0*/  ULOP3.LUT UR8, UR7, 0x2, URZ, 0xfc, !UPT ;  /* 0x0000000207087892 */ /* 0x000fc8000f8efcff */
[----:B------:R-:W-:-:S09]  /*1d00*/  UISETP.NE.AND UP0, UPT, UR8, 0x2, UPT ;  /* 0x000000020800788c */ /* 0x000fd2000bf05270 */
[----:B------:R-:W-:Y:S05]  /*1d10*/  BRA.U UP0, `(.L_x_35) ;  /* 0x0000000100047547 */ /* 0x000fea000b800000 */
[----:B------:R-:W-:Y:S05]  /*1d20*/  BPT.TRAP 0x1 ;  /* 0x000000040000795c */ /* 0x000fea0000300000 */
.L_x_35:
[----:B------:R-:W-:Y:S04]  /*1d30*/  BSSY.RECONVERGENT B0, `(.L_x_36) ;  /* 0x0000003000007945 */ /* 0x000fe80003800200 */
[----:B------:R-:W-:Y:S05]  /*1d40*/  @!P4 BRA `(.L_x_37) ;  /* 0x000000000004c947 */ /* 0x000fea0003800000 */
[----:B------:R-:W-:Y:S05]  /*1d50*/  BPT.TRAP 0x1 ;  /* 0x000000040000795c */ /* 0x000fea0000300000 */
.L_x_37:
[----:B------:R-:W-:Y:S05]  /*1d60*/  BSYNC.RECONVERGENT B0 ;  /* 0x0000000000007941 */ /* 0x000fea0003800200 */
.L_x_36:
[----:B------:R-:W-:Y:S02]  /*1d70*/  UIADD3 UR13, UPT, UPT, UR27, 0x1, URZ ;  /* 0x000000011b0d7890 */ /* 0x000fe4000fffe0ff */
[----:B------:R-:W-:Y:S02]  /*1d80*/  UIADD3 UR32, UP1, UPT, UR24, 0x80, URZ ;  /* 0x0000008018207890 */ /* 0x000fe4000ff3e0ff */
[----:B------:R-:W-:Y:S02]  /*1d90*/  UISETP.NE.AND UP0, UPT, UR13, 0x5, UPT ;  /* 0x000000050d00788c */ /* 0x000fe4000bf05270 */
[----:B------:R-:W-:Y:S02]  /*1da0*/  USHF.L.U32 UR18, UR23, 0x6, URZ ;  /* 0x0000000617127899 */ /* 0x000fe400080006ff */
[----:B------:R-:W-:Y:S02]  /*1db0*/  USEL UR9, URZ, 0x1, UP0 ;  /* 0x00000001ff097887 */ /* 0x000fe40008000000 */
[----:B------:R-:W-:-:S02]  /*1dc0*/  USEL UR13, UR13, URZ, UP0 ;  /* 0x000000ff0d0d7287 */ /* 0x000fc40008000000 */
[----:B------:R-:W-:Y:S02]  /*1dd0*/  UIADD3 UR30, UP0, UPT, UR24, 0x180, URZ ;  /* 0x00000180181e7890 */ /* 0x000fe4000ff1e0ff */
[----:B------:R-:W-:Y:S01]  /*1de0*/  ULEA UR8, UR13, UR4, 0x3 ;  /* 0x000000040d087291 */ /* 0x000fe2000f8e18ff */
[----:B------:R-:W-:Y:S01]  /*1df0*/  LOP3.LUT R15, R15, UR9, RZ, 0x3c, !PT ;  /* 0x000000090f0f7c12 */ /* 0x000fe2000f8e3cff */
[----:B------:R-:W-:Y:S02]  /*1e00*/  ULOP3.LUT UR17, UR17, 0xfefffff8, URZ, 0xc0, !UPT ;  /* 0xfefffff811117892 */ /* 0x000fe4000f8ec0ff */
[----:B------:R-:W-:Y:S01]  /*1e10*/  UIADD3.X UR33, UPT, UPT, URZ, UR25, URZ, UP1, !UPT ;  /* 0x00000019ff217290 */ /* 0x000fe20008ffe4ff */
[----:B-1----:R-:W-:Y:S01]  /*1e20*/  SHF.L.U32 R2, R15, 0x1f, RZ ;  /* 0x0000001f0f027819 */ /* 0x002fe200000006ff */
[----:B------:R-:W-:Y:S01]  /*1e30*/  UIADD3.X UR31, UPT, UPT, URZ, UR25, URZ, UP0, !UPT ;  /* 0x00000019ff1f7290 */ /* 0x000fe200087fe4ff */
[----:B------:R-:W-:Y:S02]  /*1e40*/  UMOV UR28, 0x0 ;  /* 0x00000000001c7882 */ /* 0x000fe40000000000 */
[----:B------:R4:W1:Y:S01]  /*1e50*/  SYNCS.PHASECHK.TRANS64.TRYWAIT P0, [UR8+0x28], R2 ;  /* 0x00002802ff0075a7 */ /* 0x0008620008001108 */
[----:B------:R-:W-:Y:S01]  /*1e60*/  ULEA UR8, UR27, UR4, 0xe ;  /* 0x000000041b087291 */ /* 0x000fe2000f8e70ff */
[----:B------:R-:W-:Y:S01]  /*1e70*/  UMOV UR29, 0x10000000 ;  /* 0x10000000001d7882 */ /* 0x000fe20000000000 */
[----:B------:R-:W-:-:S02]  /*1e80*/  UMOV UR19, UR43 ;  /* 0x0000002b00137c82 */ /* 0x000fc40008000000 */
[----:B------:R-:W-:Y:S02]  /*1e90*/  UIADD3 UR16, UPT, UPT, UR8, 0x10800, URZ ;  /* 0x0001080008107890 */ /* 0x000fe4000fffe0ff */
[----:B------:R-:W-:Y:S01]  /*1ea0*/  UIADD3 UR8, UPT, UPT, UR8, 0x24800, URZ ;  /* 0x0002480008087890 */ /* 0x000fe2000fffe0ff */
[----:B------:R-:W-:Y:S01]  /*1eb0*/  UMOV UR20, UR44 ;  /* 0x0000002c00147c82 */ /* 0x000fe20008000000 */
[----:B------:R-:W-:Y:S01]  /*1ec0*/  UMOV UR12, UR44 ;  /* 0x0000002c000c7c82 */ /* 0x000fe20008000000 */
[----:B------:R-:W-:Y:S01]  /*1ed0*/  UMOV UR9, UR17 ;  /* 0x0000001100097c82 */ /* 0x000fe20008000000 */
[----:B------:R-:W-:Y:S01]  /*1ee0*/  UMOV UR10, UR18 ;  /* 0x00000012000a7c82 */ /* 0x000fe20008000000 */
[----:B------:R-:W-:Y:S02]  /*1ef0*/  UIADD3 UR23, UPT, UPT, UR23, 0x1, URZ ;  /* 0x0000000117177890 */ /* 0x000fe4000fffe0ff */
[----:B------:R4:W-:Y:S01]  /*1f00*/  UTMALDG.3D.2CTA [UR16], [UR32], desc[UR28] ;  /* 0x00001c10200075b4 */ /* 0x0009e20008211000 */
[----:B------:R-:W-:Y:S01]  /*1f10*/  UMOV UR27, UR13 ;  /* 0x0000000d001b7c82 */ /* 0x000fe20008000000 */
[----:B------:R-:W-:Y:S01]  /*1f20*/  UISETP.NE.AND UP0, UPT, UR23, UR26, UPT ;  /* 0x0000001a1700728c */ /* 0x000fe2000bf05270 */
[----:B------:R4:W-:Y:S08]  /*1f30*/  UTMALDG.3D.2CTA [UR8], [UR30], desc[UR28] ;  /* 0x00001c081e0075b4 */ /* 0x0009f00008211000 */
[----:B----4-:R-:W-:Y:S05]  /*1f40*/  BRA.U UP0, `(.L_x_38) ;  /* 0xfffffffd004c7547 */ /* 0x010fea000b83ffff */
.L_x_32:
[----:B-1----:R-:W-:Y:S01]  /*1f50*/  LEA R2, R14, UR4, 0x3 ;  /* 0x000000040e027c11 */ /* 0x002fe2000f8e18ff */
[----:B------:R-:W-:Y:S01]  /*1f60*/  NOP ;  /* 0x0000000000007918 */ /* 0x000fe20000000000 */
[----:B--2---:R-:W-:Y:S02]  /*1f70*/  SHF.L.U32 R3, R12, 0x1f, RZ ;  /* 0x0000001f0c037819 */ /* 0x004fe400000006ff */
[----:B------:R-:W-:Y:S02]  /*1f80*/  LEA R4, R14, UR4, 0x4 ;  /* 0x000000040e047c11 */ /* 0x000fe4000f8e20ff */
[----:B------:R-:W1:Y:S02]  /*1f90*/  SYNCS.PHASECHK.TRANS64.TRYWAIT P0, [R2+URZ+0xa0], R3 ;  /* 0x0000a003020075a7 */ /* 0x000e6400080011ff */
[----:B-1----:R-:W-:Y:S05]  /*1fa0*/  @!P0 BRA `(.L_x_39) ;  /* 0x00000098000c8947 */ /* 0x002fea0003800000 */
.L_x_153:
[----:B------:R-:W2:Y:S01]  /*1fb0*/  LDS.128 R4, [R4+0x110] ;  /* 0x0001100004047984 */ /* 0x000ea20000000c00 */
[----:B------:R-:W-:Y:S01]  /*1fc0*/  ISETP.GE.AND P0, PT, R136, 0x1, PT ;  /* 0x000000018800780c */ /* 0x000fe20003f06270 */
[----:B-1----:R-:W-:Y:S01]  /*1fd0*/  VIADD R2, R2, 0xb0 ;  /* 0x000000b002027836 */ /* 0x002fe20000000000 */
[----:B------:R-:W-:Y:S01]  /*1fe0*/  @!PT LDS RZ, [RZ] ;  /* 0x00000000fffff984 */ /* 0x000fe20000000800 */
[----:B------:R-:W-:Y:S01]  /*1ff0*/  @!PT LDS RZ, [RZ] ;  /* 0x00000000fffff984 */ /* 0x000fe20000000800 */
[----:B------:R-:W-:Y:S01]  /*2000*/  @!PT LDS RZ, [RZ] ;  /* 0x00000000fffff984 */ /* 0x000fe20000000800 */
[----:B------:R-:W-:Y:S01]  /*2010*/  @!PT LDS RZ, [RZ] ;  /* 0x00000000fffff984 */ /* 0x000fe20000000800 */
[----:B------:R1:W-:Y:S06]  /*2020*/  MEMBAR.ALL.CTA ;  /* 0x0000000000007992 */ /* 0x0003ec0000008000 */
[----:B-1----:R-:W1:Y:S01]  /*2030*/  FENCE.VIEW.ASYNC.S ;  /* 0x00000000000073c6 */ /* 0x002e620000000000 */
[----:B------:R-:W-:-:S04]  /*2040*/  PRMT R2, RZ, 0x654, R2 ;  /* 0x00000654ff027816 */ /* 0x000fc80000000002 */
[----:B-1----:R1:W-:Y:S01]  /*2050*/  SYNCS.ARRIVE.TRANS64.RED.A1T0 RZ, [R2+URZ], RZ ;  /* 0x000000ff02ff79a7 */ /* 0x0023e200081004ff */
[----:B--2---:R-:W-:-:S13]  /*2060*/  LOP3.LUT P2, RZ, R6, 0x1, RZ, 0xc0, !PT ;  /* 0x0000000106ff7812 */ /* 0x004fda000784c0ff */
[----:B------:R-:W-:Y:S01]  /*2070*/  @P2 SHF.R.U32.HI R3, RZ, 0x10, R5 ;  /* 0x00000010ff032819 */ /* 0x000fe20000011605 */
[----:B------:R-:W-:Y:S01]  /*2080*/  VOTEU.ANY UP0, P2 ;  /* 0x0000000000ff7886 */ /* 0x000fe20001000100 */
[----:B------:R-:W-:Y:S02]  /*2090*/  @P2 MOV R13, R4 ;  /* 0x00000004000d2202 */ /* 0x000fe40000000f00 */
[----:B------:R-:W-:Y:S02]  /*20a0*/  @P2 R2UR.BROADCAST UR8, R3 ;  /* 0x00000000030822ca */ /* 0x000fe400008e0000 */
[----:B------:R-:W-:-:S11]  /*20b0*/  @P2 LOP3.LUT R11, R5, 0xffff, RZ, 0xc0, !PT ;  /* 0x0000ffff050b2812 */ /* 0x000fd600078ec0ff */
[----:B------:R-:W-:Y:S01]  /*20c0*/  @UP0 UMOV UR44, UR8 ;  /* 0x00000008002c0c82 */ /* 0x000fe20008000000 */
[----:B-1----:R-:W-:Y:S05]  /*20d0*/  @!P0 BRA `(.L_x_40) ;  /* 0x0000000000b88947 */ /* 0x002fea0003800000 */
[----:B------:R-:W3:Y:S01]  /*20e0*/  LDC.64 R4, c[0x0][0xb18] ;  /* 0x0002c600ff047b82 */ /* 0x000ee20000000a00 */
[----:B------:R-:W-:-:S07]  /*20f0*/  ISETP.NE.AND P3, PT, R136, 0x1, PT ;  /* 0x000000018800780c */ /* 0x000fce0003f65270 */
[----:B------:R-:W1:Y:S08]  /*2100*/  LDC.64 R6, c[0x0][0xb10] ;  /* 0x0002c400ff067b82 */ /* 0x000e700000000a00 */
[----:B------:R-:W2:Y:S08]  /*2110*/  LDC R17, c[0x0][0xb20] ;  /* 0x0002c800ff117b82 */ /* 0x000eb00000000800 */
[----:B------:R-:W4:Y:S01]  /*2120*/  LDC R18, c[0x0][0xb0c] ;  /* 0x0002c300ff127b82 */ /* 0x000f220000000800 */
[----:B---3--:R-:W-:Y:S01]  /*2130*/  IMAD.HI.U32 R22, R0, R5, RZ ;  /* 0x0000000500167227 */ /* 0x008fe200078e00ff */
[----:B------:R-:W-:-:S06]  /*2140*/  ISETP.NE.AND P0, PT, R4, 0x1, PT ;  /* 0x000000010400780c */ /* 0x000fcc0003f05270 */
[----:B------:R-:W3:Y:S01]  /*2150*/  LDC.64 R2, c[0x0][0xb28] ;  /* 0x0002ca00ff027b82 */ /* 0x000ee20000000a00 */
[----:B-1----:R-:W-:-:S04]  /*2160*/  IMAD.HI.U32 R20, R9, R6, RZ ;  /* 0x0000000609147227 */ /* 0x002fc800078e00ff */
[----:B------:R-:W-:Y:S01]  /*2170*/  IMAD.HI.U32 R24, R13, R6, RZ ;  /* 0x000000060d187227 */ /* 0x000fe200078e00ff */
[----:B------:R-:W-:Y:S02]  /*2180*/  SHF.R.U32.HI R20, RZ, R7, R20 ;  /* 0x00000007ff147219 */ /* 0x000fe40000011614 */
[----:B--2---:R-:W-:Y:S01]  /*2190*/  SHF.R.U32.HI R19, RZ, R17, R22 ;  /* 0x00000011ff137219 */ /* 0x004fe20000011616 */
[----:B------:R-:W-:Y:S01]  /*21a0*/  IMAD.HI.U32 R22, R11, R5, RZ ;  /* 0x000000050b167227 */ /* 0x000fe200078e00ff */
[----:B------:R-:W-:Y:S02]  /*21b0*/  SHF.R.U32.HI R24, RZ, R7, R24 ;  /* 0x00000007ff187219 */ /* 0x000fe40000011618 */
[----:B------:R-:W-:Y:S02]  /*21c0*/  SEL R19, R0, R19, !P0 ;  /* 0x0000001300137207 */ /* 0x000fe40004000000 */
[----:B------:R-:W-:Y:S02]  /*21d0*/  SHF.R.U32.HI R22, RZ, R17, R22 ;  /* 0x00000011ff167219 */ /* 0x000fe40000011616 */
[----:B----4-:R-:W-:-:S02]  /*21e0*/  ISETP.NE.AND P1, PT, R18, 0x1, PT ;  /* 0x000000011200780c */ /* 0x010fc40003f25270 */
[----:B------:R-:W-:Y:S02]  /*21f0*/  SEL R5, R11, R22, !P0 ;  /* 0x000000160b057207 */ /* 0x000fe40004000000 */
[----:B------:R-:W-:Y:S02]  /*2200*/  SEL R21, R9, R20, !P1 ;  /* 0x0000001409157207 */ /* 0x000fe40004800000 */
[----:B------:R-:W-:Y:S01]  /*2210*/  SEL R7, R13, R24, !P1 ;  /* 0x000000180d077207 */ /* 0x000fe20004800000 */
[----:B---3--:R-:W-:Y:S01]  /*2220*/  IMAD.HI.U32 R20, R19, R2, RZ ;  /* 0x0000000213147227 */ /* 0x008fe200078e00ff */
[----:B------:R-:W-:-:S03]  /*2230*/  IADD3 R17, PT, PT, -R5, RZ, RZ ;  /* 0x000000ff05117210 */ /* 0x000fc60007ffe1ff */
        /* <DEDUP_REMOVED lines=11> */
[----:B------:R-:W-:-:S04]  /*22f0*/  @!P0 IMAD.HI.U32 R20, R7, R2, RZ ;  /* 0x0000000207148227 */ /* 0x000fc800078e00ff */
[----:B------:R-:W-:Y:S01]  /*2300*/  IMAD.MOV R2, RZ, RZ, -R6 ;  /* 0x000000ffff027224 */ /* 0x000fe200078e0a06 */
[----:B------:R-:W-:-:S03]  /*2310*/  @!P0 SHF.R.U32.HI R20, RZ, R3, R20 ;  /* 0x00000003ff148219 */ /* 0x000fc60000011614 */
[----:B------:R-:W-:Y:S01]  /*2320*/  IMAD R2, R136, R2, R5 ;  /* 0x0000000288027224 */ /* 0x000fe200078e0205 */
        /* <DEDUP_REMOVED lines=9> */
.L_x_40:
[----:B------:R-:W1:Y:S02]  /*23c0*/  LDCU UR8, c[0x0][0xb30] ;  /* 0x00016600ff0877ac */ /* 0x000e640008000800 */
[----:B-1----:R-:W-:-:S09]  /*23d0*/  UISETP.NE.AND UP0, UPT, UR8, 0x1, UPT ;  /* 0x000000010800788c */ /* 0x002fd2000bf05270 */
[----:B------:R-:W-:Y:S05]  /*23e0*/  BRA.U UP0, `(.L_x_41) ;  /* 0x0000000100407547 */ /* 0x000fea000b800000 */
[----:B------:R-:W1:Y:S08]  /*23f0*/  LDC.64 R4, c[0x0][0xb10] ;  /* 0x0002c400ff047b82 */ /* 0x000e700000000a00 */
[----:B------:R-:W2:Y:S08]  /*2400*/  LDC.64 R2, c[0x0][0xb18] ;  /* 0x0002c600ff027b82 */ /* 0x000eb00000000a00 */
[----:B------:R-:W4:Y:S08]  /*2410*/  LDC R6, c[0x0][0xb20] ;  /* 0x0002c800ff067b82 */ /* 0x000f300000000800 */
[----:B------:R-:W3:Y:S01]  /*2420*/  LDC R18, c[0x0][0xb0c] ;  /* 0x0002c300ff127b82 */ /* 0x000ee20000000800 */
[----:B-1----:R-:W-:-:S05]  /*2430*/  IMAD.HI.U32 R4, R13, R4, RZ ;  /* 0x000000040d047227 */ /* 0x002fca00078e00ff */
[----:B------:R-:W-:Y:S01]  /*2440*/  SHF.R.U32.HI R4, RZ, R5, R4 ;  /* 0x00000005ff047219 */ /* 0x000fe20000011604 */
[----:B--2---:R-:W-:Y:S01]  /*2450*/  IMAD.HI.U32 R3, R11, R3, RZ ;  /* 0x000000030b037227 */ /* 0x004fe200078e00ff */
[----:B------:R-:W-:-:S04]  /*2460*/  ISETP.NE.AND P0, PT, R2, 0x1, PT ;  /* 0x000000010200780c */ /* 0x000fc80003f05270 */
[----:B----4-:R-:W-:-:S04]  /*2470*/  SHF.R.U32.HI R6, RZ, R6, R3 ;  /* 0x00000006ff067219 */ /* 0x010fc80000011603 */
[----:B------:R-:W-:Y:S02]  /*2480*/  SEL R3, R11, R6, !P0 ;  /* 0x000000060b037207 */ /* 0x000fe40004000000 */
[----:B---3--:R-:W-:-:S04]  /*2490*/  ISETP.NE.AND P1, PT, R18, 0x1, PT ;  /* 0x000000011200780c */ /* 0x008fc80003f25270 */
[----:B------:R-:W-:-:S05]  /*24a0*/  SEL R4, R13, R4, !P1 ;  /* 0x000000040d047207 */ /* 0x000fca0004800000 */
[----:B------:R-:W-:Y:S02]  /*24b0*/  IMAD.IADD R5, R3, 0x1, -R4 ;  /* 0x0000000103057824 */ /* 0x000fe400078e0a04 */
[----:B------:R-:W-:Y:S02]  /*24c0*/  IMAD.IADD R3, R4, 0x1, -R3 ;  /* 0x0000000104037824 */ /* 0x000fe400078e0a03 */
[----:B------:R-:W-:Y:S02]  /*24d0*/  IMAD R13, R5, R18, R13 ;  /* 0x00000012050d7224 */ /* 0x000fe400078e020d */
[----:B------:R-:W-:-:S07]  /*24e0*/  IMAD R11, R3, R2, R11 ;  /* 0x00000002030b7224 */ /* 0x000fce00078e020b */
.L_x_41:
[----:B------:R-:W-:Y:S01]  /*24f0*/  VIADD R14, R14, 0x1 ;  /* 0x000000010e0e7836 */ /* 0x000fe20000000000 */
[----:B------:R-:W-:Y:S01]  /*2500*/  UPLOP3.LUT UP5, UPT, UPT, UPT, UPT, 0x80, 0x8 ;  /* 0x000000000008789c */ /* 0x000fe20003faf070 */
[----:B------:R-:W-:Y:S02]  /*2510*/  IMAD.IADD R21, R13, 0x1, R192 ;  /* 0x000000010d157824 */ /* 0x000fe400078e02c0 */
[----:B------:R-:W-:Y:S01]  /*2520*/  IMAD.IADD R20, R11, 0x1, R180 ;  /* 0x000000010b147824 */ /* 0x000fe200078e02b4 */
[----:B------:R-:W-:-:S04]  /*2530*/  ISETP.NE.AND P0, PT, R14, 0x2, PT ;  /* 0x000000020e00780c */ /* 0x000fc80003f05270 */
[----:B------:R-:W-:Y:S02]  /*2540*/  SEL R3, RZ, 0x1, P0 ;  /* 0x00000001ff037807 */ /* 0x000fe40000000000 */
[----:B------:R-:W-:Y:S02]  /*2550*/  SEL R14, R14, RZ, P0 ;  /* 0x000000ff0e0e7207 */ /* 0x000fe40000000000 */
[----:B------:R-:W-:Y:S01]  /*2560*/  LOP3.LUT R12, R12, R3, RZ, 0x3c, !PT ;  /* 0x000000030c0c7212 */ /* 0x000fe200078e3cff */
[----:B------:R-:W-:Y:S06]  /*2570*/  @P2 BRA `(.L_x_42) ;  /* 0xfffffff000602947 */ /* 0x000fec000383ffff */
[----:B------:R-:W-:Y:S01]  /*2580*/  UIADD3 UR4, UPT, UPT, UR4, 0x28, URZ ;  /* 0x0000002804047890 */ /* 0x000fe2000fffe0ff */
[----:B------:R-:W-:-:S03]  /*2590*/  SHF.L.U32 R3, R15, 0x1f, RZ ;  /* 0x0000001f0f037819 */ /* 0x000fc600000006ff */
[----:B------:R-:W-:-:S09]  /*25a0*/  ULEA UR5, UR13, UR4, 0x3 ;  /* 0x000000040d057291 */ /* 0x000fd2000f8e18ff */
[----:B------:R-:W1:Y:S02]  /*25b0*/  SYNCS.PHASECHK.TRANS64.TRYWAIT P0, [UR5], R3 ;  /* 0x00000003ff0075a7 */ /* 0x000e640008001105 */
[----:B-1----:R-:W-:Y:S05]  /*25c0*/  @!P0 BRA `(.L_x_43) ;  /* 0x0000009000988947 */ /* 0x002fea0003800000 */
.L_x_155:
[----:B------:R-:W-:-:S04]  /*25d0*/  UIADD3 UR6, UPT, UPT, UR13, 0x1, URZ ;  /* 0x000000010d067890 */ /* 0x000fc8000fffe0ff */
[----:B------:R-:W-:-:S04]  /*25e0*/  UISETP.NE.AND UP0, UPT, UR6, 0x5, UPT ;  /* 0x000000050600788c */ /* 0x000fc8000bf05270 */
[----:B------:R-:W-:Y:S02]  /*25f0*/  USEL UR7, URZ, 0x1, UP0 ;  /* 0x00000001ff077887 */ /* 0x000fe40008000000 */
[----:B------:R-:W-:-:S04]  /*2600*/  USEL UR6, UR6, URZ, UP0 ;  /* 0x000000ff06067287 */ /* 0x000fc80008000000 */
[----:B------:R-:W-:Y:S01]  /*2610*/  ULEA UR5, UR6, UR4, 0x3 ;  /* 0x0000000406057291 */ /* 0x000fe2000f8e18ff */
[----:B------:R-:W-:-:S04]  /*2620*/  LOP3.LUT R2, R15, UR7, RZ, 0x3c, !PT ;  /* 0x000000070f027c12 */ /* 0x000fc8000f8e3cff */
[----:B-1----:R-:W-:-:S04]  /*2630*/  SHF.L.U32 R3, R2, 0x1f, RZ ;  /* 0x0000001f02037819 */ /* 0x002fc800000006ff */
[----:B------:R-:W1:Y:S02]  /*2640*/  SYNCS.PHASECHK.TRANS64.TRYWAIT P0, [UR5], R3 ;  /* 0x00000003ff0075a7 */ /* 0x000e640008001105 */
[----:B-1----:R-:W-:Y:S05]  /*2650*/  @!P0 BRA `(.L_x_44) ;  /* 0x00000090008c8947 */ /* 0x002fea0003800000 */
.L_x_157:
        /* <DEDUP_REMOVED lines=9> */
.L_x_159:
        /* <DEDUP_REMOVED lines=9> */
.L_x_161:
[----:B------:R-:W-:-:S04]  /*2780*/  UIADD3 UR6, UPT, UPT, UR6, 0x1, URZ ;  /* 0x0000000106067890 */ /* 0x000fc8000fffe0ff */
[----:B------:R-:W-:-:S04]  /*2790*/  UISETP.NE.AND UP0, UPT, UR6, 0x5, UPT ;  /* 0x000000050600788c */ /* 0x000fc8000bf05270 */
[----:B------:R-:W-:Y:S02]  /*27a0*/  USEL UR5, URZ, 0x1, UP0 ;  /* 0x00000001ff057887 */ /* 0x000fe40008000000 */
[----:B------:R-:W-:-:S04]  /*27b0*/  USEL UR6, UR6, URZ, UP0 ;  /* 0x000000ff06067287 */ /* 0x000fc80008000000 */
[----:B------:R-:W-:Y:S01]  /*27c0*/  ULEA UR6, UR6, UR4, 0x3 ;  /* 0x0000000406067291 */ /* 0x000fe2000f8e18ff */
[----:B-1----:R-:W-:-:S04]  /*27d0*/  LOP3.LUT R3, R2, UR5, RZ, 0x3c, !PT ;  /* 0x0000000502037c12 */ /* 0x002fc8000f8e3cff */
[----:B------:R-:W-:Y:S01]  /*27e0*/  SHF.L.U32 R3, R3, 0x1f, RZ ;  /* 0x0000001f03037819 */ /* 0x000fe200000006ff */
[----:B---3--:R-:W-:-:S07]  /*27f0*/  IMAD.U32 R0, RZ, RZ, UR6 ;  /* 0x00000006ff007e24 */ /* 0x008fce000f8e00ff */
.L_x_47:
[----:B-1----:R1:W2:Y:S02]  /*2800*/  SYNCS.PHASECHK.TRANS64.TRYWAIT P0, [R0+URZ], R3 ;  /* 0x00000003000075a7 */ /* 0x0022a400080011ff */
[----:B--2---:R-:W-:Y:S05]  /*2810*/  @!P0 NANOSLEEP.SYNCS 0x989680 ;  /* 0x009896800000895d */ /* 0x004fea0003900000 */
[----:B------:R-:W2:Y:S02]  /*2820*/  @!P0 SYNCS.PHASECHK.TRANS64 P0, [R0+URZ], R3 ;  /* 0x00000003000085a7 */ /* 0x000ea400080010ff */
[----:B--2---:R-:W-:Y:S05]  /*2830*/  @P0 EXIT ;  /* 0x000000000000094d */ /* 0x004fea0003800000 */
[----:B------:R-:W-:Y:S05]  /*2840*/  BRA `(.L_x_47) ;  /* 0xfffffffc00ec7947 */ /* 0x000fea000383ffff */
.L_x_22:
[----:B------:R-:W-:-:S04]  /*2850*/  UISETP.NE.AND UP1, UPT, UR45, URZ, UPT ;  /* 0x000000ff2d00728c */ /* 0x000fc8000bf25270 */
[----:B------:R-:W-:-:S09]  /*2860*/  UISETP.NE.OR UP1, UPT, UR10, 0x1, UP1 ;  /* 0x000000010a00788c */ /* 0x000fd20008f25670 */
[----:B------:R-:W-:Y:S05]  /*2870*/  BRA.U UP1, `(.L_x_48) ;  /* 0x0000000501487547 */ /* 0x000fea000b800000 */
[----:B------:R-:W-:Y:S01]  /*2880*/  ISETP.GE.U32.AND P2, PT, R2, 0x2, PT ;  /* 0x000000020200780c */ /* 0x000fe20003f46070 */
[----:B------:R-:W-:Y:S01]  /*2890*/  IMAD.MOV.U32 R12, RZ, RZ, 0x1 ;  /* 0x00000001ff0c7424 */ /* 0x000fe200078e00ff */
[----:B------:R-:W-:Y:S02]  /*28a0*/  CS2R R10, SRZ ;  /* 0x00000000000a7805 */ /* 0x000fe4000001ff00 */
[----:B------:R-:W-:Y:S01]  /*28b0*/  CS2R R8, SRZ ;  /* 0x0000000000087805 */ /* 0x000fe2000001ff00 */
[----:B------:R-:W-:Y:S01]  /*28c0*/  UMOV UR4, 0x400 ;  /* 0x0000040000047882 */ /* 0x000fe20000000000 */
[----:B------:R-:W-:Y:S01]  /*28d0*/  UMOV UR6, URZ ;  /* 0x000000ff00067c82 */ /* 0x000fe20008000000 */
[----:B------:R-:W-:-:S12]  /*28e0*/  ULEA UR45, UR45, UR4, 0x18 ;  /* 0x000000042d2d7291 */ /* 0x000fd8000f8ec0ff */
.L_x_52:
[----:B------:R-:W-:Y:S02]  /*28f0*/  LEA R0, R8, UR45, 0x3 ;  /* 0x0000002d08007c11 */ /* 0x000fe4000f8e18ff */
[----:B------:R-:W-:-:S03]  /*2900*/  SHF.L.U32 R5, R9, 0x1f, RZ ;  /* 0x0000001f09057819 */ /* 0x000fc600000006ff */
[----:B------:R-:W-:Y:S01]  /*2910*/  VIADD R4, R0, 0xf0 ;  /* 0x000000f000047836 */ /* 0x000fe20000000000 */
[----:B------:R-:W1:Y:S02]  /*2920*/  SYNCS.PHASECHK.TRANS64.TRYWAIT P0, [R0+URZ+0xe0], R5 ;  /* 0x0000e005000075a7 */ /* 0x000e6400080011ff */
[----:B-1----:R-:W-:Y:S05]  /*2930*/  @!P0 BRA `(.L_x_49) ;  /* 0x00000090001c8947 */ /* 0x002fea0003800000 */
.L_x_162:
[----:B------:R-:W-:Y:S01]  /*2940*/  ULEA UR5, UR6, UR45, 0x3 ;  /* 0x0000002d06057291 */ /* 0x000fe2000f8e18ff */
[----:B------:R-:W-:Y:S02]  /*2950*/  PRMT R4, RZ, 0x654, R4 ;  /* 0x00000654ff047816 */ /* 0x000fe40000000004 */
[----:B-1----:R-:W-:Y:S01]  /*2960*/  SHF.L.U32 R5, R12, 0x1f, RZ ;  /* 0x0000001f0c057819 */ /* 0x002fe200000006ff */
[----:B------:R-:W-:Y:S01]  /*2970*/  UIADD3 UR4, UPT, UPT, UR5, 0xa0, URZ ;  /* 0x000000a005047890 */ /* 0x000fe2000fffe0ff */
[----:B------:R1:W-:Y:S05]  /*2980*/  SYNCS.ARRIVE.TRANS64.RED.A1T0 RZ, [R4+URZ], RZ ;  /* 0x000000ff04ff79a7 */ /* 0x0003ea00081004ff */
[----:B------:R-:W-:Y:S01]  /*2990*/  IMAD.U32 R7, RZ, RZ, UR4 ;  /* 0x00000004ff077e24 */ /* 0x000fe2000f8e00ff */
[----:B------:R-:W2:Y:S04]  /*29a0*/  SYNCS.PHASECHK.TRANS64.TRYWAIT P0, [UR5+0xb0], R5 ;  /* 0x0000b005ff0075a7 */ /* 0x000ea80008001105 */
[----:B------:R-:W-:Y:S01]  /*29b0*/  PRMT R6, R2, 0x654, R7 ;  /* 0x0000065402067816 */ /* 0x000fe20000000007 */
[----:B-1----:R-:W-:Y:S01]  /*29c0*/  @!P2 IMAD.MOV.U32 R4, RZ, RZ, 0x10 ;  /* 0x00000010ff04a424 */ /* 0x002fe200078e00ff */
[----:B--2---:R-:W-:Y:S06]  /*29d0*/  @!P0 BRA `(.L_x_50) ;  /* 0x0000009000088947 */ /* 0x004fec0003800000 */
.L_x_164:
[----:B------:R-:W-:Y:S01]  /*29e0*/  ULEA UR4, UR6, UR45, 0x4 ;  /* 0x0000002d06047291 */ /* 0x000fe2000f8e20ff */
[----:B------:R-:W-:Y:S01]  /*29f0*/  SEL R3, R6, R3, !P2 ;  /* 0x0000000306037207 */ /* 0x000fe20005000000 */
[----:B------:R-:W-:Y:S01]  /*2a00*/  UIADD3 UR5, UPT, UPT, UR5, 0xa0, URZ ;  /* 0x000000a005057890 */ /* 0x000fe2000fffe0ff */
[----:B-1----:R-:W-:Y:S01]  /*2a10*/  LEA R0, R11, UR45, 0x3 ;  /* 0x0000002d0b007c11 */ /* 0x002fe2000f8e18ff */
[----:B------:R-:W-:Y:S01]  /*2a20*/  UIADD3 UR4, UPT, UPT, UR4, 0x110, URZ ;  /* 0x0000011004047890 */ /* 0x000fe2000fffe0ff */
[----:B------:R-:W-:Y:S01]  /*2a30*/  SHF.L.U32 R5, R10, 0x1f, RZ ;  /* 0x0000001f0a057819 */ /* 0x000fe200000006ff */
[----:B------:R1:W-:Y:S01]  /*2a40*/  @!P2 SYNCS.ARRIVE.TRANS64.RED RZ, [R3+URZ], R4 ;  /* 0x0000000403ffa9a7 */ /* 0x0003e200080004ff */
[----:B------:R-:W-:Y:S01]  /*2a50*/  UIADD3 UR6, UPT, UPT, UR6, 0x1, URZ ;  /* 0x0000000106067890 */ /* 0x000fe2000fffe0ff */
[----:B------:R-:W-:-:S03]  /*2a60*/  VIADD R8, R8, 0x1 ;  /* 0x0000000108087836 */ /* 0x000fc60000000000 */
[----:B------:R-:W-:Y:S02]  /*2a70*/  UISETP.NE.AND UP0, UPT, UR6, 0x2, UPT ;  /* 0x000000020600788c */ /* 0x000fe4000bf05270 */
[----:B------:R-:W-:Y:S06]  /*2a80*/  UGETNEXTWORKID.BROADCAST [UR4], [UR5] ;  /* 0x00000000040073ca */ /* 0x000fec0008000100 */
[----:B------:R-:W-:Y:S01]  /*2a90*/  USEL UR4, URZ, 0x1, UP0 ;  /* 0x00000001ff047887 */ /* 0x000fe20008000000 */
[----:B------:R-:W-:Y:S01]  /*2aa0*/  ISETP.NE.AND P0, PT, R8, 0x2, PT ;  /* 0x000000020800780c */ /* 0x000fe20003f05270 */
[----:B------:R-:W-:Y:S01]  /*2ab0*/  USEL UR6, UR6, URZ, UP0 ;  /* 0x000000ff06067287 */ /* 0x000fe20008000000 */
[----:B------:R-:W2:Y:S03]  /*2ac0*/  SYNCS.PHASECHK.TRANS64.TRYWAIT P1, [R0+URZ+0xa0], R5 ;  /* 0x0000a005000075a7 */ /* 0x000ea600080211ff */
[----:B------:R-:W-:Y:S01]  /*2ad0*/  LOP3.LUT R12, R12, UR4, RZ, 0x3c, !PT ;  /* 0x000000040c0c7c12 */ /* 0x000fe2000f8e3cff */
[----:B-12---:R-:W-:Y:S07]  /*2ae0*/  @!P1 BRA `(.L_x_51) ;  /* 0x0000008c00dc9947 */ /* 0x006fee0003800000 */
.L_x_165:
[C---:B------:R-:W-:Y:S01]  /*2af0*/  LEA R4, R11.reuse, UR45, 0x4 ;  /* 0x0000002d0b047c11 */ /* 0x040fe2000f8e20ff */
[----:B-1----:R-:W-:Y:S01]  /*2b00*/  VIADD R0, R0, 0xb0 ;  /* 0x000000b000007836 */ /* 0x002fe20000000000 */
[----:B------:R-:W-:Y:S01]  /*2b10*/  SEL R8, R8, RZ, P0 ;  /* 0x000000ff08087207 */ /* 0x000fe20000000000 */
[----:B------:R-:W-:-:S03]  /*2b20*/  VIADD R11, R11, 0x1 ;  /* 0x000000010b0b7836 */ /* 0x000fc60000000000 */
[----:B------:R-:W1:Y:S01]  /*2b30*/  LDS.128 R4, [R4+0x110] ;  /* 0x0001100004047984 */ /* 0x000e620000000c00 */
[----:B------:R-:W-:Y:S02]  /*2b40*/  PRMT R0, RZ, 0x654, R0 ;  /* 0x00000654ff007816 */ /* 0x000fe40000000000 */
[C---:B------:R-:W-:Y:S01]  /*2b50*/  ISETP.NE.AND P1, PT, R11.reuse, 0x2, PT ;  /* 0x000000020b00780c */ /* 0x040fe20003f25270 */
[----:B------:R-:W-:Y:S01]  /*2b60*/  @!PT LDS RZ, [RZ] ;  /* 0x00000000fffff984 */ /* 0x000fe20000000800 */
[----:B------:R-:W-:Y:S01]  /*2b70*/  @!PT LDS RZ, [RZ] ;  /* 0x00000000fffff984 */ /* 0x000fe20000000800 */
[----:B------:R-:W-:Y:S01]  /*2b80*/  @!PT LDS RZ, [RZ] ;  /* 0x00000000fffff984 */ /* 0x000fe20000000800 */
[----:B------:R-:W-:Y:S01]  /*2b90*/  @!PT LDS RZ, [RZ] ;  /* 0x00000000fffff984 */ /* 0x000fe20000000800 */
[----:B------:R2:W-:Y:S06]  /*2ba0*/  MEMBAR.ALL.CTA ;  /* 0x0000000000007992 */ /* 0x0005ec0000008000 */
[----:B--2---:R-:W2:Y:S01]  /*2bb0*/  FENCE.VIEW.ASYNC.S ;  /* 0x00000000000073c6 */ /* 0x004ea20000000000 */
[----:B------:R-:W-:Y:S01]  /*2bc0*/  SEL R11, R11, RZ, P1 ;  /* 0x000000ff0b0b7207 */ /* 0x000fe20000800000 */
[----:B--2---:R2:W-:Y:S01]  /*2bd0*/  SYNCS.ARRIVE.TRANS64.RED.A1T0 RZ, [R0+URZ], RZ ;  /* 0x000000ff00ff79a7 */ /* 0x0045e200081004ff */
[----:B-1----:R-:W-:-:S02]  /*2be0*/  LOP3.LUT P3, RZ, R6, 0x1, RZ, 0xc0, !PT ;  /* 0x0000000106ff7812 */ /* 0x002fc4000786c0ff */
[----:B------:R-:W-:-:S04]  /*2bf0*/  SEL R5, RZ, 0x1, P1 ;  /* 0x00000001ff057807 */ /* 0x000fc80000800000 */
[----:B------:R-:W-:Y:S02]  /*2c00*/  LOP3.LUT R10, R10, R5, RZ, 0x3c, !PT ;  /* 0x000000050a0a7212 */ /* 0x000fe400078e3cff */
[----:B--2---:R-:W-:-:S04]  /*2c10*/  SEL R0, RZ, 0x1, P0 ;  /* 0x00000001ff007807 */ /* 0x004fc80000000000 */
[----:B------:R-:W-:Y:S01]  /*2c20*/  LOP3.LUT R9, R9, R0, RZ, 0x3c, !PT ;  /* 0x0000000009097212 */ /* 0x000fe200078e3cff */
[----:B------:R-:W-:Y:S06]  /*2c30*/  @P3 BRA `(.L_x_52) ;  /* 0xfffffffc002c3947 */ /* 0x000fec000383ffff */
[----:B------:R-:W-:Y:S01]  /*2c40*/  ULEA UR5, UR6, UR45, 0x3 ;  /* 0x0000002d06057291 */ /* 0x000fe2000f8e18ff */
[----:B------:R-:W-:-:S08]  /*2c50*/  SHF.L.U32 R3, R12, 0x1f, RZ ;  /* 0x0000001f0c037819 */ /* 0x000fd000000006ff */
[----:B------:R-:W1:Y:S02]  /*2c60*/  SYNCS.PHASECHK.TRANS64 P0, [UR5+0xb0], R3 ;  /* 0x0000b003ff0075a7 */ /* 0x000e640008001005 */
[----:B-1----:R-:W-:Y:S05]  /*2c70*/  @P0 BRA `(.L_x_53) ;  /* 0x0000000000080947 */ /* 0x002fea0003800000 */
[----:B------:R-:W1:Y:S02]  /*2c80*/  SYNCS.PHASECHK.TRANS64.TRYWAIT P0, [UR5+0xb0], R3 ;  /* 0x0000b003ff0075a7 */ /* 0x000e640008001105 */
[----:B-1----:R-:W-:Y:S05]  /*2c90*/  @!P0 BRA `(.L_x_54) ;  /* 0x0000008c00848947 */ /* 0x002fea0003800000 */
.L_x_53:
[----:B------:R-:W-:-:S04]  /*2ca0*/  UIADD3 UR4, UPT, UPT, UR6, 0x1, URZ ;  /* 0x0000000106047890 */ /* 0x000fc8000fffe0ff */
[----:B------:R-:W-:-:S04]  /*2cb0*/  UISETP.NE.AND UP0, UPT, UR4, 0x2, UPT ;  /* 0x000000020400788c */ /* 0x000fc8000bf05270 */
[----:B------:R-:W-:Y:S02]  /*2cc0*/  USEL UR7, URZ, 0x1, UP0 ;  /* 0x00000001ff077887 */ /* 0x000fe40008000000 */
[----:B------:R-:W-:-:S04]  /*2cd0*/  USEL UR4, UR4, URZ, UP0 ;  /* 0x000000ff04047287 */ /* 0x000fc80008000000 */
[----:B------:R-:W-:Y:S01]  /*2ce0*/  ULEA UR4, UR4, UR45, 0x3 ;  /* 0x0000002d04047291 */ /* 0x000fe2000f8e18ff */
[----:B-1----:R-:W-:-:S04]  /*2cf0*/  LOP3.LUT R3, R12, UR7, RZ, 0x3c, !PT ;  /* 0x000000070c037c12 */ /* 0x002fc8000f8e3cff */
[----:B------:R-:W-:-:S04]  /*2d00*/  SHF.L.U32 R0, R3, 0x1f, RZ ;  /* 0x0000001f03007819 */ /* 0x000fc800000006ff */
[----:B------:R-:W1:Y:S02]  /*2d10*/  SYNCS.PHASECHK.TRANS64 P0, [UR4+0xb0], R0 ;  /* 0x0000b000ff0075a7 */ /* 0x000e640008001004 */
[----:B-1----:R-:W-:Y:S05]  /*2d20*/  @P0 EXIT ;  /* 0x000000000000094d */ /* 0x002fea0003800000 */
[----:B------:R-:W-:Y:S02]  /*2d30*/  SHF.L.U32 R3, R3, 0x1f, RZ ;  /* 0x0000001f03037819 */ /* 0x000fe400000006ff */
[----:B------:R-:W-:-:S07]  /*2d40*/  MOV R0, UR4 ;  /* 0x0000000400007c02 */ /* 0x000fce0008000f00 */
.L_x_55:
[----:B-1----:R1:W2:Y:S02]  /*2d50*/  SYNCS.PHASECHK.TRANS64.TRYWAIT P0, [R0+URZ+0xb0], R3 ;  /* 0x0000b003000075a7 */ /* 0x0022a400080011ff */
[----:B--2---:R-:W-:Y:S05]  /*2d60*/  @!P0 NANOSLEEP.SYNCS 0x989680 ;  /* 0x009896800000895d */ /* 0x004fea0003900000 */
[----:B------:R-:W2:Y:S02]  /*2d70*/  @!P0 SYNCS.PHASECHK.TRANS64 P0, [R0+URZ+0xb0], R3 ;  /* 0x0000b003000085a7 */ /* 0x000ea400080010ff */
[----:B--2---:R-:W-:Y:S05]  /*2d80*/  @P0 EXIT ;  /* 0x000000000000094d */ /* 0x004fea0003800000 */
[----:B------:R-:W-:Y:S05]  /*2d90*/  BRA `(.L_x_55) ;  /* 0xfffffffc00ec7947 */ /* 0x000fea000383ffff */
.L_x_48:
[----:B------:R-:W-:Y:S05]  /*2da0*/  BRA.U UP4, `(.L_x_56) ;  /* 0x0000001104907547 */ /* 0x000fea000b800000 */
[----:B------:R-:W-:Y:S01]  /*2db0*/  UMOV UR6, 0x40 ;  /* 0x0000004000067882 */ /* 0x000fe20000000000 */
[----:B------:R-:W-:Y:S01]  /*2dc0*/  NOP ;  /* 0x0000000000007918 */ /* 0x000fe20000000000 */
[----:B------:R-:W-:Y:S01]  /*2dd0*/  ULEA UR6, UR45, UR6, 0x18 ;  /* 0x000000062d067291 */ /* 0x000fe2000f8ec0ff */
[----:B------:R-:W-:Y:S02]  /*2de0*/  UMOV UR7, 0x400 ;  /* 0x0000040000077882 */ /* 0x000fe40000000000 */
[----:B------:R-:W-:-:S06]  /*2df0*/  ULEA UR45, UR45, UR7, 0x18 ;  /* 0x000000072d2d7291 */ /* 0x000fcc000f8ec0ff */
[----:B------:R-:W1:Y:S02]  /*2e00*/  LDS.U8 R2, [UR6+0x1c] ;  /* 0x00001c06ff027984 */ /* 0x000e640008000000 */
[----:B-1----:R-:W-:-:S13]  /*2e10*/  ISETP.NE.AND P0, PT, R2, RZ, PT ;  /* 0x000000ff0200720c */ /* 0x002fda0003f05270 */
[----:B------:R-:W-:Y:S05]  /*2e20*/  @P0 BRA `(.L_x_57) ;  /* 0x0000000400080947 */ /* 0x000fea0003800000 */
[----:B------:R-:W-:Y:S02]  /*2e30*/  UISETP.NE.U32.AND UP0, UPT, UR5, 0x1, UPT ;  /* 0x000000010500788c */ /* 0x000fe4000bf05070 */
[----:B------:R-:W-:-:S07]  /*2e40*/  UIADD3 UR8, UPT, UPT, UR6, 0x8, URZ ;  /* 0x0000000806087890 */ /* 0x000fce000fffe0ff */
[----:B------:R-:W-:Y:S05]  /*2e50*/  BRA.U !UP0, `(.L_x_58) ;  /* 0x00000001089c7547 */ /* 0x000fea000b800000 */
[----:B------:R-:W-:Y:S01]  /*2e60*/  ELECT P0, URZ, PT ;  /* 0x0000000000ff782f */ /* 0x000fe20003800000 */
[----:B------:R-:W-:-:S12]  /*2e70*/  BSSY B0, `(.L_x_58) ;  /* 0x0000025000007945 */ /* 0x000fd80003800000 */
[----:B------:R-:W-:Y:S05]  /*2e80*/  @!P0 BRA `(.L_x_59) ;  /* 0x00000000008c8947 */ /* 0x000fea0003800000 */
[----:B------:R-:W-:-:S05]  /*2e90*/  UMOV UR7, 0x10 ;  /* 0x0000001000077882 */ /* 0x000fca0000000000 */
[----:B------:R-:W-:Y:S04]  /*2ea0*/  DEPBAR.LE SB1, 0x36 ;  /* 0x00009d800000791a */ /* 0x000fe80000000000 */
[----:B------:R-:W1:Y:S02]  /*2eb0*/  UTCATOMSWS.2CTA.FIND_AND_SET.ALIGN UP1, UR7, UR7 ;  /* 0x00000007000775e3 */ /* 0x000e640008220800 */
[----:B-1----:R-:W-:Y:S01]  /*2ec0*/  MOV R9, UR7 ;  /* 0x0000000700097c02 */ /* 0x002fe20008000f00 */
[----:B------:R-:W-:Y:S06]  /*2ed0*/  BRA.U UP1, `(.L_x_60) ;  /* 0x0000000101187547 */ /* 0x000fec000b800000 */
.L_x_61:
[----:B------:R-:W-:Y:S05]  /*2ee0*/  NANOSLEEP 0x64 ;  /* 0x000000640000795d */ /* 0x000fea0003800000 */
[----:B------:R-:W-:-:S05]  /*2ef0*/  UMOV UR7, 0x10 ;  /* 0x0000001000077882 */ /* 0x000fca0000000000 */
[----:B------:R-:W-:Y:S04]  /*2f00*/  DEPBAR.LE SB1, 0x36 ;  /* 0x00009d800000791a */ /* 0x000fe80000000000 */
[----:B------:R-:W1:Y:S02]  /*2f10*/  UTCATOMSWS.2CTA.FIND_AND_SET.ALIGN UP1, UR7, UR7 ;  /* 0x00000007000775e3 */ /* 0x000e640008220800 */
[----:B-1----:R-:W-:Y:S01]  /*2f20*/  MOV R9, UR7 ;  /* 0x0000000700097c02 */ /* 0x002fe20008000f00 */
[----:B------:R-:W-:Y:S05]  /*2f30*/  BRA.U !UP1, `(.L_x_61) ;  /* 0xfffffffd09e87547 */ /* 0x000fea000b83ffff */
.L_x_60:
[----:B------:R-:W1:Y:S01]  /*2f40*/  LDS R5, [UR6+0x10] ;  /* 0x00001006ff057984 */ /* 0x000e620008000800 */
[----:B------:R-:W-:Y:S01]  /*2f50*/  IMAD.U32 R3, RZ, RZ, UR45 ;  /* 0x0000002dff037e24 */ /* 0x000fe2000f8e00ff */
[----:B------:R-:W-:-:S03]  /*2f60*/  MOV R2, UR4 ;  /* 0x0000000400027c02 */ /* 0x000fc60008000f00 */
[----:B------:R-:W-:Y:S01]  /*2f70*/  VIADD R3, R3, 0x130 ;  /* 0x0000013003037836 */ /* 0x000fe20000000000 */
[----:B-1----:R-:W-:-:S04]  /*2f80*/  SHF.L.U32 R5, R5, 0x1f, RZ ;  /* 0x0000001f05057819 */ /* 0x002fc800000006ff */
[----:B------:R-:W1:Y:S02]  /*2f90*/  SYNCS.PHASECHK.TRANS64.TRYWAIT P0, [UR6+0x8], R5 ;  /* 0x00000805ff0075a7 */ /* 0x000e640008001106 */
[----:B-1----:R-:W-:Y:S05]  /*2fa0*/  @P0 BRA `(.L_x_62) ;  /* 0x0000000000080947 */ /* 0x002fea0003800000 */
[----:B------:R-:W1:Y:S02]  /*2fb0*/  SYNCS.PHASECHK.TRANS64.TRYWAIT P0, [UR6+0x8], R5 ;  /* 0x00000805ff0075a7 */ /* 0x000e640008001106 */
[----:B-1----:R-:W-:Y:S05]  /*2fc0*/  @!P0 BRA `(.L_x_63) ;  /* 0x0000008800d08947 */ /* 0x002fea0003800000 */
.L_x_62:
[----:B-1----:R-:W-:Y:S01]  /*2fd0*/  HFMA2 R4, -RZ, RZ, 0, 5.9604644775390625e-08 ;  /* 0x00000001ff047431 */ /* 0x002fe200000001ff */
[----:B------:R-:W-:Y:S01]  /*2fe0*/  UPRMT UR7, UR4, 0x654, UR8 ;  /* 0x0000065404077896 */ /* 0x000fe20008000008 */
[----:B------:R-:W-:Y:S01]  /*2ff0*/  IMAD.MOV.U32 R6, RZ, RZ, 0xffff ;  /* 0x0000ffffff067424 */ /* 0x000fe200078e00ff */
[----:B------:R-:W-:Y:S01]  /*3000*/  PRMT R2, R2, 0x654, R3 ;  /* 0x0000065402027816 */ /* 0x000fe20000000003 */
[----:B------:R-:W-:Y:S02]  /*3010*/  IMAD.MOV.U32 R5, RZ, RZ, 0x4 ;  /* 0x00000004ff057424 */ /* 0x000fe400078e00ff */
[----:B------:R-:W-:Y:S01]  /*3020*/  IMAD.SHL.U32 R8, R9, 0x20, RZ ;  /* 0x0000002009087824 */ /* 0x000fe200078e00ff */
[----:B------:R-:W-:Y:S02]  /*3030*/  MOV R3, UR7 ;  /* 0x0000000700037c02 */ /* 0x000fe40008000f00 */
[-C--:B------:R-:W-:Y:S01]  /*3040*/  SHF.L.U32 R7, R6, R9.reuse, RZ ;  /* 0x0000000906077219 */ /* 0x080fe200000006ff */
[----:B------:R1:W-:Y:S01]  /*3050*/  SYNCS.ARRIVE.TRANS64.RED RZ, [UR7], R5 ;  /* 0x00000005ffff79a7 */ /* 0x0003e20008000407 */
[----:B------:R-:W-:Y:S01]  /*3060*/  SHF.L.U32 R6, R4, R9, RZ ;  /* 0x0000000904067219 */ /* 0x000fe200000006ff */
[----:B------:R1:W-:Y:S04]  /*3070*/  STS [UR45+0x130], R8 ;  /* 0x00013008ff007988 */ /* 0x0003e8000800082d */
[----:B------:R1:W-:Y:S04]  /*3080*/  STAS [R2.64], R9 ;  /* 0x0000000902007dbd */ /* 0x0003e8000c0008ff */
[----:B------:R1:W-:Y:S04]  /*3090*/  ATOMS.OR RZ, [UR6+0x14], R7 ;  /* 0x00001407ffff798c */ /* 0x0003e8000b000006 */
[----:B------:R1:W-:Y:S04]  /*30a0*/  ATOMS.OR RZ, [UR6+0x18], R6 ;  /* 0x00001806ffff798c */ /* 0x0003e8000b000006 */
[----:B------:R1:W-:Y:S02]  /*30b0*/  ATOMS.XOR RZ, [UR6+0x10], R4 ;  /* 0x00001004ffff798c */ /* 0x0003e4000b800006 */
.L_x_59:
[----:B------:R-:W-:Y:S05]  /*30c0*/  BSYNC B0 ;  /* 0x0000000000007941 */ /* 0x000fea0003800000 */
.L_x_58:
[----:B------:R-:W-:Y:S05]  /*30d0*/  BRA.U UP0, `(.L_x_64) ;  /* 0x00000001006c7547 */ /* 0x000fea000b800000 */
[----:B------:R-:W-:-:S03]  /*30e0*/  UMOV UR7, 0xffffffff ;  /* 0xffffffff00077882 */ /* 0x000fc60000000000 */
[----:B------:R-:W-:Y:S05]  /*30f0*/  BRA.DIV UR7, `(.L_x_65) ;  /* 0x0000008a079c7947 */ /* 0x000fea000b800000 */
[----:B------:R-:W-:-:S13]  /*3100*/  ELECT P6, URZ, PT ;  /* 0x0000000000ff782f */ /* 0x000fda00038c0000 */
.L_x_169:
[----:B------:R-:W-:Y:S05]  /*3110*/  @!P6 BRA `(.L_x_64) ;  /* 0x00000000005ce947 */ /* 0x000fea0003800000 */
[----:B-1----:R-:W1:Y:S02]  /*3120*/  LDS R3, [UR6+0x10] ;  /* 0x00001006ff037984 */ /* 0x002e640008000800 */
[----:B-1----:R-:W-:-:S04]  /*3130*/  SHF.L.U32 R3, R3, 0x1f, RZ ;  /* 0x0000001f03037819 */ /* 0x002fc800000006ff */
[----:B------:R-:W1:Y:S02]  /*3140*/  SYNCS.PHASECHK.TRANS64.TRYWAIT P0, [UR6+0x8], R3 ;  /* 0x00000803ff0075a7 */ /* 0x000e640008001106 */
[----:B-1----:R-:W-:Y:S05]  /*3150*/  @P0 BRA `(.L_x_66) ;  /* 0x0000000000080947 */ /* 0x002fea0003800000 */
[----:B------:R-:W1:Y:S02]  /*3160*/  SYNCS.PHASECHK.TRANS64.TRYWAIT P0, [UR6+0x8], R3 ;  /* 0x00000803ff0075a7 */ /* 0x000e640008001106 */
[----:B-1----:R-:W-:Y:S05]  /*3170*/  @!P0 BRA `(.L_x_67) ;  /* 0x00000088009c8947 */ /* 0x002fea0003800000 */
.L_x_66:
[----:B------:R-:W2:Y:S01]  /*3180*/  LDS R5, [UR45+0x130] ;  /* 0x0001302dff057984 */ /* 0x000ea20008000800 */
[----:B-1----:R-:W-:Y:S02]  /*3190*/  HFMA2 R2, -RZ, RZ, 0, 5.9604644775390625e-08 ;  /* 0x00000001ff027431 */ /* 0x002fe400000001ff */
[----:B------:R-:W-:Y:S01]  /*31a0*/  IMAD.MOV.U32 R3, RZ, RZ, 0xffff ;  /* 0x0000ffffff037424 */ /* 0x000fe200078e00ff */
[----:B------:R-:W-:Y:S01]  /*31b0*/  UPRMT UR7, UR4, 0x654, UR8 ;  /* 0x0000065404077896 */ /* 0x000fe20008000008 */
[----:B--2---:R-:W-:-:S03]  /*31c0*/  IMAD.SHL.U32 R4, R5, 0x20, RZ ;  /* 0x0000002005047824 */ /* 0x004fc600078e00ff */
[-C--:B------:R-:W-:Y:S02]  /*31d0*/  SHF.L.U32 R3, R3, R5.reuse, RZ ;  /* 0x0000000503037219 */ /* 0x080fe400000006ff */
[----:B------:R-:W-:Y:S01]  /*31e0*/  SHF.L.U32 R5, R2, R5, RZ ;  /* 0x0000000502057219 */ /* 0x000fe200000006ff */
[----:B------:R2:W-:Y:S04]  /*31f0*/  STS [UR45+0x130], R4 ;  /* 0x00013004ff007988 */ /* 0x0005e8000800082d */
[----:B------:R2:W-:Y:S04]  /*3200*/  ATOMS.OR RZ, [UR6+0x14], R3 ;  /* 0x00001403ffff798c */ /* 0x0005e8000b000006 */
[----:B------:R2:W-:Y:S01]  /*3210*/  ATOMS.OR RZ, [UR6+0x18], R5 ;  /* 0x00001805ffff798c */ /* 0x0005e2000b000006 */
[----:B------:R-:W-:Y:S03]  /*3220*/  SYNCS.ARRIVE.TRANS64.RED.A1T0 RZ, [UR7], RZ ;  /* 0x000000ffffff79a7 */ /* 0x000fe60008100407 */
[----:B------:R2:W-:Y:S01]  /*3230*/  ATOMS.XOR RZ, [UR6+0x10], R2 ;  /* 0x00001002ffff798c */ /* 0x0005e2000b800006 */
[----:B------:R-:W-:Y:S05]  /*3240*/  BRA `(.L_x_64) ;  /* 0x0000000000107947 */ /* 0x000fea0003800000 */
.L_x_57:
[----:B------:R-:W-:-:S05]  /*3250*/  MOV R2, 0xffffffff ;  /* 0xffffffff00027802 */ /* 0x000fca0000000f00 */
[----:B------:R1:W-:Y:S02]  /*3260*/  STS [UR45+0x130], R2 ;  /* 0x00013002ff007988 */ /* 0x0003e4000800082d */
[----:B-1----:R-:W-:Y:S02]  /*3270*/  MOV R2, 0x3290 ;  /* 0x0000329000027802 */ /* 0x002fe40000000f00 */
[----:B-----5:R-:W-:Y:S05]  /*3280*/  CALL.REL.NOINC `($__internal_1_$__cuda_sm10x_tcgen05_guardrail_trap_phase_invalid_during_alloc) ;  /* 0x0000009000407944 */ /* 0x020fea0003c00000 */
.L_x_64:
[----:B------:R-:W-:Y:S05]  /*3290*/  WARPSYNC.ALL ;  /* 0x0000000000007948 */ /* 0x000fea0003800000 */
[----:B------:R-:W3:Y:S01]  /*32a0*/  S2UR UR7, SR_CgaCtaId ;  /* 0x00000000000779c3 */ /* 0x000ee20000008800 */
[----:B------:R-:W-:Y:S01]  /*32b0*/  UMOV UR6, 0x400 ;  /* 0x0000040000067882 */ /* 0x000fe20000000000 */
[----:B------:R-:W-:-:S06]  /*32c0*/  NOP ;  /* 0x0000000000007918 */ /* 0x000fcc0000000000 */
[----:B------:R-:W-:Y:S06]  /*32d0*/  BAR.ARV 0x6, 0xa0 ;  /* 0x0182800000007b1d */ /* 0x000fec0000002000 */
[----:B------:R-:W4:Y:S01]  /*32e0*/  LDCU UR8, c[0x0][0x38c] ;  /* 0x00007180ff0877ac */ /* 0x000f220008000800 */
[----:B------:R-:W-:Y:S01]  /*32f0*/  LOP3.LUT R10, R10, 0xffff, RZ, 0xc0, !PT ;  /* 0x0000ffff0a0a7812 */ /* 0x000fe200078ec0ff */
[----:B-1----:R-:W-:Y:S01]  /*3300*/  IMAD.MOV.U32 R9, RZ, RZ, 0x1 ;  /* 0x00000001ff097424 */ /* 0x002fe200078e00ff */
[----:B------:R-:W-:Y:S01]  /*3310*/  LOP3.LUT R0, R0, 0xffff, RZ, 0xc0, !PT ;  /* 0x0000ffff00007812 */ /* 0x000fe200078ec0ff */
[----:B------:R-:W-:Y:S01]  /*3320*/  IMAD.MOV.U32 R8, RZ, RZ, RZ ;  /* 0x000000ffff087224 */ /* 0x000fe200078e00ff */
[----:B------:R-:W-:Y:S01]  /*3330*/  R2UR UR12, R10 ;  /* 0x000000000a0c72ca */ /* 0x000fe200000e0000 */
[----:B------:R-:W-:Y:S01]  /*3340*/  UMOV UR19, URZ ;  /* 0x000000ff00137c82 */ /* 0x000fe20008000000 */
[----:B------:R-:W-:Y:S01]  /*3350*/  R2UR UR11, R0 ;  /* 0x00000000000b72ca */ /* 0x000fe200000e0000 */
[----:B------:R-:W-:Y:S01]  /*3360*/  UMOV UR18, URZ ;  /* 0x000000ff00127c82 */ /* 0x000fe20008000000 */
[----:B------:R-:W-:Y:S01]  /*3370*/  UMOV UR17, URZ ;  /* 0x000000ff00117c82 */ /* 0x000fe20008000000 */
[----:B---3--:R-:W-:-:S02]  /*3380*/  ULEA UR7, UR7, UR6, 0x18 ;  /* 0x0000000607077291 */ /* 0x008fc4000f8ec0ff */
[----:B------:R-:W-:Y:S02]  /*3390*/  UISETP.NE.AND UP2, UPT, UR5, URZ, UPT ;  /* 0x000000ff0500728c */ /* 0x000fe4000bf45270 */
[----:B------:R-:W-:Y:S02]  /*33a0*/  UIADD3 UR13, UPT, UPT, UR7, 0x10800, URZ ;  /* 0x00010800070d7890 */ /* 0x000fe4000fffe0ff */
[----:B------:R-:W-:Y:S02]  /*33b0*/  UIADD3 UR14, UPT, UPT, UR7, 0x24800, URZ ;  /* 0x00024800070e7890 */ /* 0x000fe4000fffe0ff */
[----:B----4-:R-:W-:Y:S01]  /*33c0*/  UIADD3 UR8, UPT, UPT, UR8, 0x3f, URZ ;  /* 0x0000003f08087890 */ /* 0x010fe2000fffe0ff */
[----:B--2---:R-:W1:Y:S01]  /*33d0*/  LDS R2, [UR7+0x130] ;  /* 0x00013007ff027984 */ /* 0x004e620008000800 */
[----:B------:R-:W-:Y:S02]  /*33e0*/  USHF.R.U32.HI UR13, URZ, 0x4, UR13 ;  /* 0x00000004ff0d7899 */ /* 0x000fe4000801160d */
[----:B------:R-:W-:-:S02]  /*33f0*/  USHF.R.S32.HI UR6, URZ, 0x1f, UR8 ;  /* 0x0000001fff067899 */ /* 0x000fc40008011408 */
[----:B------:R-:W-:Y:S02]  /*3400*/  USHF.R.U32.HI UR14, URZ, 0x4, UR14 ;  /* 0x00000004ff0e7899 */ /* 0x000fe4000801160e */
[----:B------:R-:W-:Y:S02]  /*3410*/  ULEA.HI UR6, UR6, UR8, URZ, 0x6 ;  /* 0x0000000806067291 */ /* 0x000fe4000f8f30ff */
[----:B------:R-:W-:Y:S02]  /*3420*/  ULOP3.LUT UR13, UR13, 0x3fff, URZ, 0xc0, !UPT ;  /* 0x00003fff0d0d7892 */ /* 0x000fe4000f8ec0ff */
[----:B------:R-:W-:Y:S02]  /*3430*/  USHF.R.S32.HI UR6, URZ, 0x6, UR6 ;  /* 0x00000006ff067899 */ /* 0x000fe40008011406 */
[----:B------:R-:W-:Y:S02]  /*3440*/  ULOP3.LUT UR14, UR14, 0x3fff, URZ, 0xc0, !UPT ;  /* 0x00003fff0e0e7892 */ /* 0x000fe4000f8ec0ff */
[----:B------:R-:W-:Y:S01]  /*3450*/  UISETP.LT.AND UP0, UPT, UR6, 0x1, UPT ;  /* 0x000000010600788c */ /* 0x000fe2000bf01270 */
[----:B------:R-:W-:Y:S01]  /*3460*/  UMOV UR28, 0x0 ;  /* 0x00000000001c7882 */ /* 0x000fe20000000000 */
[----:B------:R-:W-:Y:S01]  /*3470*/  UMOV UR29, 0x10400010 ;  /* 0x10400010001d7882 */ /* 0x000fe20000000000 */
[----:B------:R-:W-:-:S02]  /*3480*/  ULOP3.LUT UR13, UR13, 0x10000, URZ, 0xfc, !UPT ;  /* 0x000100000d0d7892 */ /* 0x000fc4000f8efcff */
[----:B------:R-:W-:Y:S02]  /*3490*/  ULOP3.LUT UR14, UR14, 0x10000, URZ, 0xfc, !UPT ;  /* 0x000100000e0e7892 */ /* 0x000fe4000f8efcff */
[----:B------:R-:W-:Y:S01]  /*34a0*/  USEL UR20, UR6, 0x1, !UP0 ;  /* 0x0000000106147887 */ /* 0x000fe2000c000000 */
[----:B------:R-:W-:Y:S01]  /*34b0*/  UMOV UR26, 0x0 ;  /* 0x00000000001a7882 */ /* 0x000fe20000000000 */
[----:B------:R-:W-:Y:S01]  /*34c0*/  UMOV UR27, 0x10400010 ;  /* 0x10400010001b7882 */ /* 0x000fe20000000000 */
[----:B------:R-:W-:Y:S01]  /*34d0*/  UMOV UR24, 0x0 ;  /* 0x0000000000187882 */ /* 0x000fe20000000000 */
[----:B------:R-:W-:Y:S01]  /*34e0*/  UMOV UR25, 0x10400010 ;  /* 0x1040001000197882 */ /* 0x000fe20000000000 */
[----:B------:R-:W-:Y:S01]  /*34f0*/  UMOV UR22, 0x0 ;  /* 0x0000000000167882 */ /* 0x000fe20000000000 */
[----:B------:R-:W-:Y:S01]  /*3500*/  UMOV UR23, 0x10400010 ;  /* 0x1040001000177882 */ /* 0x000fe20000000000 */
[----:B-1----:R-:W-:Y:S02]  /*3510*/  R2UR UR21, R2 ;  /* 0x00000000021572ca */ /* 0x002fe400000e0000 */
[----:B------:R-:W-:-:S13]  /*3520*/  CS2R R2, SRZ ;  /* 0x0000000000027805 */ /* 0x000fda000001ff00 */
.L_x_75:
[C---:B------:R-:W-:Y:S02]  /*3530*/  LEA R0, R8.reuse, UR7, 0x3 ;  /* 0x0000000708007c11 */ /* 0x040fe4000f8e18ff */
[----:B------:R-:W-:Y:S02]  /*3540*/  SHF.L.U32 R5, R3, 0x1f, RZ ;  /* 0x0000001f03057819 */ /* 0x000fe400000006ff */
[----:B------:R-:W-:Y:S02]  /*3550*/  LEA R4, R8, UR7, 0x4 ;  /* 0x0000000708047c11 */ /* 0x000fe4000f8e20ff */
[----:B------:R-:W1:Y:S02]  /*3560*/  SYNCS.PHASECHK.TRANS64.TRYWAIT P0, [R0+URZ+0xa0], R5 ;  /* 0x0000a005000075a7 */ /* 0x000e6400080011ff */
[----:B-1-34-:R-:W-:Y:S05]  /*3570*/  @!P0 BRA `(.L_x_68) ;  /* 0x0000008400b48947 */ /* 0x01afea0003800000 */
.L_x_170:
[----:B-1----:R-:W1:Y:S01]  /*3580*/  LDS.128 R4, [R4+0x110] ;  /* 0x0001100004047984 */ /* 0x002e620000000c00 */
[----:B------:R-:W-:Y:S02]  /*3590*/  VIADD R0, R0, 0xb0 ;  /* 0x000000b000007836 */ /* 0x000fe40000000000 */
[----:B------:R-:W-:Y:S01]  /*35a0*/  VIADD R8, R8, 0x1 ;  /* 0x0000000108087836 */ /* 0x000fe20000000000 */
[----:B------:R-:W-:Y:S01]  /*35b0*/  @!PT LDS RZ, [RZ] ;  /* 0x00000000fffff984 */ /* 0x000fe20000000800 */
[----:B------:R-:W-:Y:S01]  /*35c0*/  @!PT LDS RZ, [RZ] ;  /* 0x00000000fffff984 */ /* 0x000fe20000000800 */
[----:B------:R-:W-:Y:S01]  /*35d0*/  @!PT LDS RZ, [RZ] ;  /* 0x00000000fffff984 */ /* 0x000fe20000000800 */
[----:B------:R-:W-:Y:S01]  /*35e0*/  @!PT LDS RZ, [RZ] ;  /* 0x00000000fffff984 */ /* 0x000fe20000000800 */
[----:B------:R2:W-:Y:S06]  /*35f0*/  MEMBAR.ALL.CTA ;  /* 0x0000000000007992 */ /* 0x0005ec0000008000 */
[----:B--2---:R-:W2:Y:S01]  /*3600*/  FENCE.VIEW.ASYNC.S ;  /* 0x00000000000073c6 */ /* 0x004ea20000000000 */
[----:B------:R-:W-:-:S04]  /*3610*/  PRMT R0, RZ, 0x654, R0 ;  /* 0x00000654ff007816 */ /* 0x000fc80000000000 */
[----:B--2---:R2:W-:Y:S01]  /*3620*/  SYNCS.ARRIVE.TRANS64.RED.A1T0 RZ, [R0+URZ], RZ ;  /* 0x000000ff00ff79a7 */ /* 0x0045e200081004ff */
[----:B-1----:R-:W-:Y:S01]  /*3630*/  LOP3.LUT P1, RZ, R6, 0x1, RZ, 0xc0, !PT ;  /* 0x0000000106ff7812 */ /* 0x002fe2000782c0ff */
[----:B--2---:R-:W-:-:S12]  /*3640*/  BRA.U UP2, `(.L_x_69) ;  /* 0x0000000502087547 */ /* 0x004fd8000b800000 */
[----:B------:R-:W1:Y:S01]  /*3650*/  LDCU UR8, c[0x0][0x38c] ;  /* 0x00007180ff0877ac */ /* 0x000e620008000800 */
[----:B------:R-:W-:Y:S02]  /*3660*/  PLOP3.LUT P2, PT, PT, PT, PT, 0x80, 0x8 ;  /* 0x000000000008781c */ /* 0x000fe40003f4f070 */
[----:B------:R-:W-:Y:S01]  /*3670*/  SHF.L.U32 R5, R9, 0x1f, RZ ;  /* 0x0000001f09057819 */ /* 0x000fe200000006ff */
[----:B------:R-:W-:Y:S02]  /*3680*/  ULEA UR9, UR19, UR7, 0x3 ;  /* 0x0000000713097291 */ /* 0x000fe4000f8e18ff */
[----:B------:R-:W-:Y:S02]  /*3690*/  ULEA UR10, UR19, UR21, 0x8 ;  /* 0x00000015130a7291 */ /* 0x000fe4000f8e40ff */
[----:B-1----:R-:W-:-:S06]  /*36a0*/  UISETP.GE.AND UP0, UPT, UR8, 0x1, UPT ;  /* 0x000000010800788c */ /* 0x002fcc000bf06270 */
[----:B------:R-:W-:-:S05]  /*36b0*/  PLOP3.LUT P0, PT, PT, PT, UP0, 0x80, 0x8 ;  /* 0x000000000008781c */ /* 0x000fca0003f0f008 */
[----:B------:R-:W-:-:S08]  /*36c0*/  @UP0 ULEA UR8, UR18, UR7, 0x3 ;  /* 0x0000000712080291 */ /* 0x000fd0000f8e18ff */
[----:B------:R-:W-:-:S04]  /*36d0*/  @P0 SHF.L.U32 R0, R2, 0x1f, RZ ;  /* 0x0000001f02000819 */ /* 0x000fc800000006ff */
[----:B------:R1:W2:Y:S01]  /*36e0*/  @P0 SYNCS.PHASECHK.TRANS64.TRYWAIT P2, [UR8], R0 ;  /* 0x00000000ff0005a7 */ /* 0x0002a20008041108 */
[----:B------:R-:W3:Y:S02]  /*36f0*/  SYNCS.PHASECHK.TRANS64.TRYWAIT P0, [UR9+0xd0], R5 ;  /* 0x0000d005ff0075a7 */ /* 0x000ee40008001109 */
[----:B-123--:R-:W-:Y:S05]  /*3700*/  @!P0 BRA `(.L_x_70) ;  /* 0x0000008400648947 */ /* 0x00efea0003800000 */
.L_x_172:
[----:B------:R-:W-:Y:S01]  /*3710*/  UMOV UR16, UR17 ;  /* 0x0000001100107c82 */ /* 0x000fe20008000000 */
[----:B------:R-:W-:Y:S05]  /*3720*/  BRA.U !UP0, `(.L_x_71) ;  /* 0x0000000108c07547 */ /* 0x000fea000b800000 */
[----:B------:R-:W-:Y:S02]  /*3730*/  UIADD3 UR16, UPT, UPT, UR20, UR17, URZ ;  /* 0x0000001114107290 */ /* 0x000fe4000fffe0ff */
[----:B------:R-:W-:Y:S01]  /*3740*/  UPLOP3.LUT UP3, UPT, UPT, UPT, UPT, 0x40, 0x4 ;  /* 0x000000000004789c */ /* 0x000fe20003f6e870 */
[----:B------:R-:W-:Y:S01]  /*3750*/  UMOV UR15, UR6 ;  /* 0x00000006000f7c82 */ /* 0x000fe20008000000 */
[----:B------:R-:W-:-:S09]  /*3760*/  UMOV UR46, UR18 ;  /* 0x00000012002e7c82 */ /* 0x000fd20008000000 */
.L_x_74:
[----:B--2---:R-:W-:Y:S01]  /*3770*/  ULEA UR8, UR46, UR7, 0x3 ;  /* 0x000000072e087291 */ /* 0x004fe2000f8e18ff */
[----:B---3--:R-:W-:Y:S11]  /*3780*/  @P2 BRA `(.L_x_72) ;  /* 0x00000000000c2947 */ /* 0x008ff60003800000 */
[----:B-1----:R-:W-:Y:S04]  /*3790*/  SHF.L.U32 R5, R2, 0x1f, RZ ;  /* 0x0000001f02057819 */ /* 0x002fe800000006ff */
[----:B------:R-:W1:Y:S02]  /*37a0*/  SYNCS.PHASECHK.TRANS64.TRYWAIT P0, [UR8], R5 ;  /* 0x00000005ff0075a7 */ /* 0x000e640008001108 */
[----:B-1----:R-:W-:Y:S05]  /*37b0*/  @!P0 BRA `(.L_x_73) ;  /* 0x0000008400508947 */ /* 0x002fea0003800000 */
.L_x_72:
[----:B------:R-:W-:Y:S01]  /*37c0*/  UISETP.NE.AND UP0, UPT, UR15, 0x1, UPT ;  /* 0x000000010f00788c */ /* 0x000fe2000bf05270 */
[----:B------:R-:W-:Y:S01]  /*37d0*/  PLOP3.LUT P2, PT, PT, PT, PT, 0x80, 0x8 ;  /* 0x000000000008781c */ /* 0x000fe20003f4f070 */
[----:B------:R-:W-:Y:S02]  /*37e0*/  UIADD3 UR18, UPT, UPT, UR46, 0x1, URZ ;  /* 0x000000012e127890 */ /* 0x000fe4000fffe0ff */
[----:B------:R-:W-:Y:S02]  /*37f0*/  ULEA UR32, UR46, UR14, 0xa ;  /* 0x0000000e2e207291 */ /* 0x000fe4000f8e50ff */
[----:B------:R-:W-:Y:S01]  /*3800*/  UISETP.NE.AND UP1, UPT, UR18, 0x5, UPT ;  /* 0x000000051200788c */ /* 0x000fe2000bf25270 */
[----:B------:R-:W-:Y:S01]  /*3810*/  PLOP3.LUT P0, PT, PT, PT, UP0, 0x80, 0x8 ;  /* 0x000000000008781c */ /* 0x000fe20003f0f008 */
[----:B------:R-:W-:Y:S02]  /*3820*/  UIADD3 UR44, UPT, UPT, UR32, 0x2, URZ ;  /* 0x00000002202c7890 */ /* 0x000fe4000fffe0ff */
[----:B------:R-:W-:Y:S02]  /*3830*/  USEL UR31, URZ, 0x1, UP1 ;  /* 0x00000001ff1f7887 */ /* 0x000fe40008800000 */
[----:B------:R-:W-:Y:S02]  /*3840*/  USEL UR18, UR18, URZ, UP1 ;  /* 0x000000ff12127287 */ /* 0x000fe40008800000 */
[----:B------:R-:W-:Y:S02]  /*3850*/  UIADD3 UR40, UPT, UPT, UR32, 0x4, URZ ;  /* 0x0000000420287890 */ /* 0x000fe4000fffe0ff */
[----:B------:R-:W-:Y:S01]  /*3860*/  @UP0 ULEA UR30, UR18, UR7, 0x3 ;  /* 0x00000007121e0291 */ /* 0x000fe2000f8e18ff */
[----:B------:R-:W-:Y:S01]  /*3870*/  LOP3.LUT R2, R2, UR31, RZ, 0x3c, !PT ;  /* 0x0000001f02027c12 */ /* 0x000fe2000f8e3cff */
[----:B------:R-:W-:Y:S02]  /*3880*/  UIADD3 UR36, UPT, UPT, UR32, 0x6, URZ ;  /* 0x0000000620247890 */ /* 0x000fe4000fffe0ff */
[----:B------:R-:W-:Y:S01]  /*3890*/  UIADD3 UR8, UPT, UPT, UR8, 0x28, URZ ;  /* 0x0000002808087890 */ /* 0x000fe2000fffe0ff */
[----:B-1----:R-:W-:Y:S01]  /*38a0*/  @P0 SHF.L.U32 R0, R2, 0x1f, RZ ;  /* 0x0000001f02000819 */ /* 0x002fe200000006ff */
[----:B------:R-:W-:Y:S02]  /*38b0*/  UIADD3 UR17, UPT, UPT, UR17, 0x1, URZ ;  /* 0x0000000111117890 */ /* 0x000fe4000fffe0ff */
[----:B------:R-:W-:Y:S01]  /*38c0*/  UIADD3 UR15, UPT, UPT, UR15, -0x1, URZ ;  /* 0xffffffff0f0f7890 */ /* 0x000fe2000fffe0ff */
[----:B------:R2:W3:Y:S01]  /*38d0*/  @P0 SYNCS.PHASECHK.TRANS64.TRYWAIT P2, [UR30], R0 ;  /* 0x00000000ff0005a7 */ /* 0x0004e2000804111e */
[----:B------:R-:W-:Y:S02]  /*38e0*/  ULEA UR30, UR46, UR13, 0xa ;  /* 0x0000000d2e1e7291 */ /* 0x000fe4000f8e50ff */
[----:B------:R-:W-:Y:S02]  /*38f0*/  UISETP.NE.AND UP0, UPT, UR17, UR16, UPT ;  /* 0x000000101100728c */ /* 0x000fe4000bf05270 */
[----:B------:R-:W-:Y:S02]  /*3900*/  UIADD3 UR42, UPT, UPT, UR30, 0x2, URZ ;  /* 0x000000021e2a7890 */ /* 0x000fe4000fffe0ff */
[----:B------:R-:W-:Y:S02]  /*3910*/  UIADD3 UR38, UPT, UPT, UR30, 0x4, URZ ;  /* 0x000000041e267890 */ /* 0x000fe4000fffe0ff */
[----:B------:R-:W-:Y:S01]  /*3920*/  UIADD3 UR34, UPT, UPT, UR30, 0x6, URZ ;  /* 0x000000061e227890 */ /* 0x000fe2000fffe0ff */
[----:B------:R-:W-:Y:S01]  /*3930*/  UMOV UR33, 0x40004040 ;  /* 0x4000404000217882 */ /* 0x000fe20000000000 */
[----:B------:R-:W-:Y:S01]  /*3940*/  UMOV UR31, 0x40004040 ;  /* 0x40004040001f7882 */ /* 0x000fe20000000000 */
[----:B------:R-:W-:Y:S01]  /*3950*/  UMOV UR45, 0x40004040 ;  /* 0x40004040002d7882 */ /* 0x000fe20000000000 */
[----:B------:R2:W-:Y:S01]  /*3960*/  UTCHMMA.2CTA gdesc[UR30], gdesc[UR32], tmem[UR10], tmem[UR28], idesc[UR29], UP3 ;  /* 0x00ff1c201e0075ea */ /* 0x0005e20009a0000a */
[----:B------:R-:W-:Y:S01]  /*3970*/  UPLOP3.LUT UP3, UPT, UPT, UPT, UPT, 0x80, 0x8 ;  /* 0x000000000008789c */ /* 0x000fe20003f6f070 */
[----:B------:R-:W-:Y:S01]  /*3980*/  UMOV UR43, 0x40004040 ;  /* 0x40004040002b7882 */ /* 0x000fe20000000000 */
[----:B------:R-:W-:Y:S01]  /*3990*/  UMOV UR41, 0x40004040 ;  /* 0x4000404000297882 */ /* 0x000fe20000000000 */
[----:B------:R2:W-:Y:S01]  /*39a0*/  UTCHMMA.2CTA gdesc[UR42], gdesc[UR44], tmem[UR10], tmem[UR26], idesc[UR27], UPT ;  /* 0x00ff1a2c2a0075ea */ /* 0x0005e2000ba0000a */
[----:B------:R-:W-:Y:S01]  /*39b0*/  UMOV UR39, 0x40004040 ;  /* 0x4000404000277882 */ /* 0x000fe20000000000 */
[----:B------:R-:W-:Y:S01]  /*39c0*/  UMOV UR37, 0x40004040 ;  /* 0x4000404000257882 */ /* 0x000fe20000000000 */
[----:B------:R-:W-:Y:S01]  /*39d0*/  UMOV UR35, 0x40004040 ;  /* 0x4000404000237882 */ /* 0x000fe20000000000 */
[----:B------:R2:W-:Y:S01]  /*39e0*/  UTCHMMA.2CTA gdesc[UR38], gdesc[UR40], tmem[UR10], tmem[UR24], idesc[UR25], UPT ;  /* 0x00ff1828260075ea */ /* 0x0005e2000ba0000a */
[----:B------:R2:W-:Y:S01]  /*39f0*/  UTCHMMA.2CTA gdesc[UR34], gdesc[UR36], tmem[UR10], tmem[UR22], idesc[UR23], UPT ;  /* 0x00ff1624220075ea */ /* 0x0005e2000ba0000a */
[----:B------:R2:W-:Y:S01]  /*3a00*/  UTCBAR.2CTA.MULTICAST [UR8], URZ, UR12 ;  /* 0x000000ff080073e9 */ /* 0x0005e2000820080c */
[----:B------:R-:W-:Y:S01]  /*3a10*/  UMOV UR46, UR18 ;  /* 0x00000012002e7c82 */ /* 0x000fe20008000000 */
[----:B------:R-:W-:Y:S05]  /*3a20*/  BRA.U UP0, `(.L_x_74) ;  /* 0xfffffffd00507547 */ /* 0x000fea000b83ffff */
.L_x_71:
[----:B------:R-:W-:Y:S01]  /*3a30*/  UIADD3 UR9, UPT, UPT, UR9, 0xc0, URZ ;  /* 0x000000c009097890 */ /* 0x000fe2000fffe0ff */
[----:B------:R-:W-:-:S08]  /*3a40*/  UMOV UR17, UR16 ;  /* 0x0000001000117c82 */ /* 0x000fd00008000000 */
[----:B------:R4:W-:Y:S01]  /*3a50*/  UTCBAR.2CTA.MULTICAST [UR9], URZ, UR11 ;  /* 0x000000ff090073e9 */ /* 0x0009e2000820080b */
[----:B------:R-:W-:Y:S02]  /*3a60*/  NOP ;  /* 0x0000000000007918 */ /* 0x000fe40000000000 */
.L_x_69:
[----:B------:R-:W-:Y:S01]  /*3a70*/  UIADD3 UR19, UPT, UPT, UR19, 0x1, URZ ;  /* 0x0000000113137890 */ /* 0x000fe2000fffe0ff */
[----:B------:R-:W-:-:S03]  /*3a80*/  ISETP.NE.AND P0, PT, R8, 0x2, PT ;  /* 0x000000020800780c */ /* 0x000fc60003f05270 */
[----:B------:R-:W-:Y:S01]  /*3a90*/  UISETP.NE.AND UP0, UPT, UR19, 0x2, UPT ;  /* 0x000000021300788c */ /* 0x000fe2000bf05270 */
[----:B-12---:R-:W-:Y:S02]  /*3aa0*/  SEL R0, RZ, 0x1, P0 ;  /* 0x00000001ff007807 */ /* 0x006fe40000000000 */
[----:B------:R-:W-:Y:S01]  /*3ab0*/  SEL R8, R8, RZ, P0 ;  /* 0x000000ff08087207 */ /* 0x000fe20000000000 */
[----:B------:R-:W-:Y:S01]  /*3ac0*/  USEL UR8, URZ, 0x1, UP0 ;  /* 0x00000001ff087887 */ /* 0x000fe20008000000 */
[----:B------:R-:W-:Y:S01]  /*3ad0*/  LOP3.LUT R3, R3, R0, RZ, 0x3c, !PT ;  /* 0x0000000003037212 */ /* 0x000fe200078e3cff */
[----:B------:R-:W-:-:S04]  /*3ae0*/  USEL UR19, UR19, URZ, UP0 ;  /* 0x000000ff13137287 */ /* 0x000fc80008000000 */
[----:B------:R-:W-:Y:S01]  /*3af0*/  LOP3.LUT R9, R9, UR8, RZ, 0x3c, !PT ;  /* 0x0000000809097c12 */ /* 0x000fe2000f8e3cff */
[----:B------:R-:W-:Y:S07]  /*3b00*/  @P1 BRA `(.L_x_75) ;  /* 0xfffffff800881947 */ /* 0x000fee000383ffff */
[----:B------:R-:W1:Y:S01]  /*3b10*/  S2UR UR6, SR_CgaCtaId ;  /* 0x00000000000679c3 */ /* 0x000e620000008800 */
[----:B------:R-:W-:Y:S01]  /*3b20*/  ELECT P0, URZ, PT ;  /* 0x0000000000ff782f */ /* 0x000fe20003800000 */
[----:B------:R-:W-:Y:S01]  /*3b30*/  HFMA2 R0, -RZ, RZ, 0, 5.9604644775390625e-08 ;  /* 0x00000001ff007431 */ /* 0x000fe200000001ff */
[----:B------:R-:W-:-:S05]  /*3b40*/  UMOV UR8, 0x40 ;  /* 0x0000004000087882 */ /* 0x000fca0000000000 */
[----:B------:R-:W-:Y:S01]  /*3b50*/  UVIRTCOUNT.DEALLOC.SMPOOL 0x80 ;  /* 0x000000800000784c */ /* 0x000fe20000000000 */
[----:B------:R-:W-:Y:S02]  /*3b60*/  UISETP.NE.AND UP0, UPT, UR5, URZ, UPT ;  /* 0x000000ff0500728c */ /* 0x000fe4000bf05270 */
[----:B-1----:R-:W-:-:S09]  /*3b70*/  ULEA UR6, UR6, UR8, 0x18 ;  /* 0x0000000806067291 */ /* 0x002fd2000f8ec0ff */
[----:B------:R1:W-:Y:S01]  /*3b80*/  @P0 STS.U8 [UR6+0x1c], R0 ;  /* 0x00001c00ff000988 */ /* 0x0003e20008000006 */
[----:B------:R-:W-:Y:S05]  /*3b90*/  BRA.U UP0, `(.L_x_76) ;  /* 0x0000000100587547 */ /* 0x000fea000b800000 */
[----:B------:R-:W-:Y:S01]  /*3ba0*/  UIADD3 UR8, UPT, UPT, UR7, 0xd0, URZ ;  /* 0x000000d007087890 */ /* 0x000fe2000fffe0ff */
[----:B------:R-:W-:-:S03]  /*3bb0*/  SHF.L.U32 R3, R9, 0x1f, RZ ;  /* 0x0000001f09037819 */ /* 0x000fc600000006ff */
[----:B------:R-:W-:-:S09]  /*3bc0*/  ULEA UR5, UR19, UR8, 0x3 ;  /* 0x0000000813057291 */ /* 0x000fd2000f8e18ff */
[----:B------:R-:W2:Y:S02]  /*3bd0*/  SYNCS.PHASECHK.TRANS64.TRYWAIT P0, [UR5], R3 ;  /* 0x00000003ff0075a7 */ /* 0x000ea40008001105 */
[----:B--2---:R-:W-:Y:S05]  /*3be0*/  @!P0 BRA `(.L_x_77) ;  /* 0x00000080005c8947 */ /* 0x004fea0003800000 */
.L_x_175:
[----:B----4-:R-:W-:-:S04]  /*3bf0*/  UIADD3 UR9, UPT, UPT, UR19, 0x1, URZ ;  /* 0x0000000113097890 */ /* 0x010fc8000fffe0ff */
[----:B------:R-:W-:-:S04]  /*3c00*/  UISETP.NE.AND UP1, UPT, UR9, 0x2, UPT ;  /* 0x000000020900788c */ /* 0x000fc8000bf25270 */
[----:B------:R-:W-:Y:S02]  /*3c10*/  USEL UR5, URZ, 0x1, UP1 ;  /* 0x00000001ff057887 */ /* 0x000fe40008800000 */
[----:B------:R-:W-:-:S04]  /*3c20*/  USEL UR9, UR9, URZ, UP1 ;  /* 0x000000ff09097287 */ /* 0x000fc80008800000 */
[----:B------:R-:W-:Y:S01]  /*3c30*/  ULEA UR9, UR9, UR8, 0x3 ;  /* 0x0000000809097291 */ /* 0x000fe2000f8e18ff */
[----:B-1----:R-:W-:-:S04]  /*3c40*/  LOP3.LUT R3, R9, UR5, RZ, 0x3c, !PT ;  /* 0x0000000509037c12 */ /* 0x002fc8000f8e3cff */
[----:B------:R-:W-:Y:S01]  /*3c50*/  SHF.L.U32 R3, R3, 0x1f, RZ ;  /* 0x0000001f03037819 */ /* 0x000fe200000006ff */
[----:B------:R-:W-:-:S04]  /*3c60*/  IMAD.U32 R0, RZ, RZ, UR9 ;  /* 0x00000009ff007e24 */ /* 0x000fc8000f8e00ff */
[----:B------:R1:W2:Y:S03]  /*3c70*/  SYNCS.PHASECHK.TRANS64.TRYWAIT P0, [R0+URZ], R3 ;  /* 0x00000003000075a7 */ /* 0x0002a600080011ff */
[----:B--2---:R-:W-:Y:S05]  /*3c80*/  @!P0 NANOSLEEP.SYNCS 0x989680 ;  /* 0x009896800000895d */ /* 0x004fea0003900000 */
[----:B------:R-:W2:Y:S02]  /*3c90*/  @!P0 SYNCS.PHASECHK.TRANS64 P0, [R0+URZ], R3 ;  /* 0x00000003000085a7 */ /* 0x000ea400080010ff */
[----:B--2---:R-:W-:Y:S05]  /*3ca0*/  @P0 BRA `(.L_x_78) ;  /* 0x0000000000200947 */ /* 0x004fea0003800000 */
.L_x_79:
[----:B--2---:R2:W4:Y:S02]  /*3cb0*/  SYNCS.PHASECHK.TRANS64.TRYWAIT P0, [R0+URZ], R3 ;  /* 0x00000003000075a7 */ /* 0x00452400080011ff */
[----:B----4-:R-:W-:Y:S05]  /*3cc0*/  @!P0 NANOSLEEP.SYNCS 0x989680 ;  /* 0x009896800000895d */ /* 0x010fea0003900000 */
[----:B------:R-:W4:Y:S02]  /*3cd0*/  @!P0 SYNCS.PHASECHK.TRANS64 P0, [R0+URZ], R3 ;  /* 0x00000003000085a7 */ /* 0x000f2400080010ff */
[----:B----4-:R-:W-:Y:S05]  /*3ce0*/  @!P0 BRA `(.L_x_79) ;  /* 0xfffffffc00f08947 */ /* 0x010fea000383ffff */
[----:B------:R-:W-:Y:S05]  /*3cf0*/  BRA `(.L_x_78) ;  /* 0x00000000000c7947 */ /* 0x000fea0003800000 */
.L_x_76:
[----:B------:R-:W-:-:S04]  /*3d00*/  UIADD3 UR5, UPT, UPT, UR7, 0x100, URZ ;  /* 0x0000010007057890 */ /* 0x000fc8000fffe0ff */
[----:B------:R-:W-:-:S09]  /*3d10*/  UPRMT UR5, UR4, 0x654, UR5 ;  /* 0x0000065404057896 */ /* 0x000fd20008000005 */
[----:B------:R-:W-:Y:S03]  /*3d20*/  SYNCS.ARRIVE.TRANS64.RED.A1T0 RZ, [UR5], RZ ;  /* 0x000000ffffff79a7 */ /* 0x000fe60008100405 */
.L_x_78:
[----:B-12---:R-:W-:Y:S01]  /*3d30*/  SHF.L.U32 R3, RZ, 0x1f, RZ ;  /* 0x0000001fff037819 */ /* 0x006fe200000006ff */
[----:B------:R-:W-:Y:S01]  /*3d40*/  UIADD3 UR5, UPT, UPT, UR7, 0x100, URZ ;  /* 0x0000010007057890 */ /* 0x000fe2000fffe0ff */
[----:B------:R-:W-:Y:S02]  /*3d50*/  PLOP3.LUT P0, PT, PT, PT, UP0, 0x80, 0x8 ;  /* 0x000000000008781c */ /* 0x000fe40003f0f008 */
[----:B------:R-:W1:Y:S02]  /*3d60*/  SYNCS.PHASECHK.TRANS64.TRYWAIT P1, [UR7+0x100], R3 ;  /* 0x00010003ff0075a7 */ /* 0x000e640008021107 */
[----:B-1----:R-:W-:Y:S09]  /*3d70*/  @!P1 BRA `(.L_x_80) ;  /* 0x0000008000109947 */ /* 0x002ff20003800000 */
.L_x_177:
[----:B------:R-:W-:Y:S01]  /*3d80*/  @!UP0 UPRMT UR5, UR4, 0x654, UR5 ;  /* 0x0000065404058896 */ /* 0x000fe20008000005 */
[----:B------:R-:W-:Y:S02]  /*3d90*/  UMOV UR8, 0xffff ;  /* 0x0000ffff00087882 */ /* 0x000fe40000000000 */
[----:B------:R-:W-:-:S06]  /*3da0*/  UMOV UR4, 0x1 ;  /* 0x0000000100047882 */ /* 0x000fcc0000000000 */
[----:B------:R-:W-:Y:S01]  /*3db0*/  @!P0 SYNCS.ARRIVE.TRANS64.RED.A1T0 RZ, [UR5], RZ ;  /* 0x000000ffffff89a7 */ /* 0x000fe20008100405 */
[----:B------:R-:W-:Y:S01]  /*3dc0*/  NOP ;  /* 0x0000000000007918 */ /* 0x000fe20000000000 */
[----:B-1----:R-:W1:Y:S01]  /*3dd0*/  LDS R0, [UR6+0x14] ;  /* 0x00001406ff007984 */ /* 0x002e620008000800 */
[----:B------:R-:W-:-:S04]  /*3de0*/  ULOP3.LUT UR5, UR21, 0xffff, URZ, 0xc0, !UPT ;  /* 0x0000ffff15057892 */ /* 0x000fc8000f8ec0ff */
[----:B------:R-:W-:-:S04]  /*3df0*/  USHF.R.U32.HI UR5, URZ, 0x5, UR5 ;  /* 0x00000005ff057899 */ /* 0x000fc80008011605 */
[----:B------:R-:W-:Y:S02]  /*3e00*/  USHF.L.U32 UR8, UR8, UR5, URZ ;  /* 0x0000000508087299 */ /* 0x000fe400080006ff */
[----:B------:R-:W-:-:S04]  /*3e10*/  USHF.L.U32 UR4, UR4, UR5, URZ ;  /* 0x0000000504047299 */ /* 0x000fc800080006ff */
[----:B-1----:R-:W-:-:S04]  /*3e20*/  LOP3.LUT R0, R0, UR8, RZ, 0xc0, !PT ;  /* 0x0000000800007c12 */ /* 0x002fc8000f8ec0ff */
[----:B------:R-:W-:-:S13]  /*3e30*/  ISETP.NE.AND P0, PT, R0, UR8, PT ;  /* 0x0000000800007c0c */ /* 0x000fda000bf05270 */
[----:B------:R-:W-:Y:S05]  /*3e40*/  @P0 BRA `(.L_x_81) ;  /* 0x0000000000580947 */ /* 0x000fea0003800000 */
[----:B------:R-:W1:Y:S02]  /*3e50*/  LDS R0, [UR6+0x18] ;  /* 0x00001806ff007984 */ /* 0x000e640008000800 */
[----:B-1----:R-:W-:-:S04]  /*3e60*/  LOP3.LUT R0, R0, UR4, RZ, 0xc0, !PT ;  /* 0x0000000400007c12 */ /* 0x002fc8000f8ec0ff */
[----:B------:R-:W-:-:S13]  /*3e70*/  ISETP.NE.AND P0, PT, R0, UR4, PT ;  /* 0x0000000400007c0c */ /* 0x000fda000bf05270 */
[----:B------:R-:W-:Y:S05]  /*3e80*/  @P0 BRA `(.L_x_82) ;  /* 0x00000000003c0947 */ /* 0x000fea0003800000 */
[----:B------:R-:W1:Y:S01]  /*3e90*/  S2R R2, SR_LANEID ;  /* 0x0000000000027919 */ /* 0x000e620000000000 */
[----:B------:R-:W-:Y:S01]  /*3ea0*/  ULOP3.LUT UR8, URZ, UR8, URZ, 0x33, !UPT ;  /* 0x00000008ff087292 */ /* 0x000fe2000f8e33ff */
[----:B------:R-:W-:Y:S01]  /*3eb0*/  LOP3.LUT R4, RZ, UR4, RZ, 0x33, !PT ;  /* 0x00000004ff047c12 */ /* 0x000fe2000f8e33ff */
[----:B------:R-:W-:Y:S02]  /*3ec0*/  VOTEU.ANY UR7, UPT, PT ;  /* 0x0000000000077886 */ /* 0x000fe400038e0100 */
[----:B------:R-:W-:Y:S01]  /*3ed0*/  UFLO.U32 UR7, UR7 ;  /* 0x00000007000772bd */ /* 0x000fe200080e0000 */
[----:B------:R-:W2:Y:S01]  /*3ee0*/  REDUX UR4, R4 ;  /* 0x00000000040473c4 */ /* 0x000ea20000000000 */
[----:B------:R-:W-:-:S06]  /*3ef0*/  IMAD.U32 R0, RZ, RZ, UR8 ;  /* 0x00000008ff007e24 */ /* 0x000fcc000f8e00ff */
[----:B------:R1:W-:Y:S01]  /*3f00*/  UTCATOMSWS.AND URZ, UR8 ;  /* 0x0000000800ff79e3 */ /* 0x0003e20008000000 */
[----:B------:R-:W3:Y:S01]  /*3f10*/  REDUX UR5, R0 ;  /* 0x00000000000573c4 */ /* 0x000ee20000000000 */
[----:B-1----:R-:W-:Y:S01]  /*3f20*/  ISETP.EQ.U32.AND P0, PT, R2, UR7, PT ;  /* 0x0000000702007c0c */ /* 0x002fe2000bf02070 */
[----:B--2---:R-:W-:Y:S01]  /*3f30*/  IMAD.U32 R2, RZ, RZ, UR4 ;  /* 0x00000004ff027e24 */ /* 0x004fe2000f8e00ff */
[----:B---3--:R-:W-:-:S11]  /*3f40*/  MOV R3, UR5 ;  /* 0x0000000500037c02 */ /* 0x008fd60008000f00 */
[----:B------:R1:W-:Y:S04]  /*3f50*/  @P0 ATOMS.AND RZ, [UR6+0x14], R3 ;  /* 0x00001403ffff098c */ /* 0x0003e8000a800006 */
[----:B------:R1:W-:Y:S01]  /*3f60*/  @P0 ATOMS.AND RZ, [UR6+0x18], R2 ;  /* 0x00001802ffff098c */ /* 0x0003e2000a800006 */
[----:B------:R-:W-:Y:S05]  /*3f70*/  BRA `(.L_x_83) ;  /* 0x0000000000147947 */ /* 0x000fea0003800000 */
.L_x_82:
[----:B------:R-:W-:Y:S02]  /*3f80*/  MOV R2, 0x3fa0 ;  /* 0x00003fa000027802 */ /* 0x000fe40000000f00 */
[----:B---345:R-:W-:Y:S05]  /*3f90*/  CALL.REL.NOINC `($__internal_0_$__cuda_sm10x_tcgen05_guardrail_trap_col_being_dealloced_not_returned_by_alloc) ;  /* 0x0000008000f07944 */ /* 0x038fea0003c00000 */
[----:B------:R-:W-:Y:S05]  /*3fa0*/  BRA `(.L_x_83) ;  /* 0x0000000000087947 */ /* 0x000fea0003800000 */
.L_x_81:
[----:B------:R-:W-:Y:S02]  /*3fb0*/  MOV R2, 0x3fd0 ;  /* 0x00003fd000027802 */ /* 0x000fe40000000f00 */
[----:B---345:R-:W-:Y:S05]  /*3fc0*/  CALL.REL.NOINC `($__internal_2_$__cuda_sm10x_tcgen05_guardrail_trap_unallocated_columns_being_dealloced) ;  /* 0x0000008000fc7944 */ /* 0x038fea0003c00000 */
.L_x_83:
[----:B------:R-:W-:Y:S01]  /*3fd0*/  NOP ;  /* 0x0000000000007918 */ /* 0x000fe20000000000 */
[----:B----4-:R-:W-:Y:S05]  /*3fe0*/  EXIT ;  /* 0x000000000000794d */ /* 0x010fea0003800000 */
.L_x_56:
[----:B------:R-:W-:-:S09]  /*3ff0*/  UISETP.NE.OR UP5, UPT, UR10, 0x3, UP5 ;  /* 0x000000030a00788c */ /* 0x000fd2000afa5670 */
[----:B------:R-:W-:Y:S05]  /*4000*/  BRA.U UP5, `(.L_x_84) ;  /* 0x0000001105187547 */ /* 0x000fea000b800000 */
[----:B------:R-:W1:Y:S01]  /*4010*/  LDC R0, c[0x0][0xb30] ;  /* 0x0002cc00ff007b82 */ /* 0x000e620000000800 */
[----:B------:R-:W2:Y:S01]  /*4020*/  LDCU.64 UR8, c[0x0][0x888] ;  /* 0x00011100ff0877ac */ /* 0x000ea20008000a00 */
[----:B------:R-:W-:Y:S02]  /*4030*/  HFMA2 R29, -RZ, RZ, 0, 0 ;  /* 0x00000000ff1d7431 */ /* 0x000fe400000001ff */
[----:B------:R-:W-:Y:S01]  /*4040*/  IMAD.MOV.U32 R31, RZ, RZ, 0x1 ;  /* 0x00000001ff1f7424 */ /* 0x000fe200078e00ff */
[----:B------:R-:W-:Y:S01]  /*4050*/  MOV R23, 0x4000 ;  /* 0x0000400000177802 */ /* 0x000fe20000000f00 */
[----:B------:R-:W3:Y:S01]  /*4060*/  LDCU.64 UR4, c[0x0][0x890] ;  /* 0x00011200ff0477ac */ /* 0x000ee20008000a00 */
[----:B------:R-:W-:Y:S01]  /*4070*/  IMAD.MOV.U32 R30, RZ, RZ, RZ ;  /* 0x000000ffff1e7224 */ /* 0x000fe200078e00ff */
[----:B------:R-:W4:Y:S01]  /*4080*/  LDC R19, c[0x0][0x370] ;  /* 0x0000dc00ff137b82 */ /* 0x000f220000000800 */
[----:B------:R-:W-:Y:S01]  /*4090*/  UMOV UR6, 0x400 ;  /* 0x0000040000067882 */ /* 0x000fe20000000000 */
[----:B------:R-:W-:-:S02]  /*40a0*/  UPLOP3.LUT UP1, UPT, UPT, UPT, UPT, 0x40, 0x4 ;  /* 0x000000000004789c */ /* 0x000fc40003f2e870 */
[----:B------:R-:W-:-:S04]  /*40b0*/  ULEA UR6, UR45, UR6, 0x18 ;  /* 0x000000062d067291 */ /* 0x000fc8000f8ec0ff */
[----:B------:R-:W4:Y:S01]  /*40c0*/  LDC R2, c[0x0][0xb0c] ;  /* 0x0002c300ff027b82 */ /* 0x000f220000000800 */
[----:B------:R-:W-:Y:S02]  /*40d0*/  UIADD3 UR13, UPT, UPT, UR6, 0x68, URZ ;  /* 0x00000068060d7890 */ /* 0x000fe4000fffe0ff */
[----:B--2---:R-:W-:Y:S02]  /*40e0*/  UISETP.NE.U32.AND UP2, UPT, UR8, URZ, UPT ;  /* 0x000000ff0800728c */ /* 0x004fe4000bf45070 */
[----:B------:R-:W-:Y:S02]  /*40f0*/  UIADD3 UR33, UPT, UPT, UR6, 0x50, URZ ;  /* 0x0000005006217890 */ /* 0x000fe4000fffe0ff */
[----:B---3--:R-:W-:Y:S01]  /*4100*/  UISETP.NE.U32.AND UP3, UPT, UR4, URZ, UPT ;  /* 0x000000ff0400728c */ /* 0x008fe2000bf65070 */
[----:B------:R-:W2:Y:S01]  /*4110*/  LDC R18, c[0x0][0xb20] ;  /* 0x0002c800ff127b82 */ /* 0x000ea20000000800 */
[----:B-1----:R-:W-:Y:S01]  /*4120*/  ISETP.NE.AND P1, PT, R0, 0x1, PT ;  /* 0x000000010000780c */ /* 0x002fe20003f25270 */
[----:B------:R-:W-:-:S02]  /*4130*/  UISETP.NE.AND.EX UP2, UPT, UR9, URZ, UPT, UP2 ;  /* 0x000000ff0900728c */ /* 0x000fc4000bf45320 */
[----:B------:R-:W-:Y:S02]  /*4140*/  UIADD3 UR25, UPT, UPT, UR6, 0x58, URZ ;  /* 0x0000005806197890 */ /* 0x000fe4000fffe0ff */
[----:B------:R-:W-:Y:S02]  /*4150*/  UIADD3 UR17, UPT, UPT, UR6, 0x60, URZ ;  /* 0x0000006006117890 */ /* 0x000fe4000fffe0ff */
[----:B------:R-:W1:Y:S01]  /*4160*/  LDC.64 R32, c[0x0][0x348] ;  /* 0x0000d200ff207b82 */ /* 0x000e620000000a00 */
[----:B------:R-:W-:Y:S02]  /*4170*/  UPRMT UR13, UR45, 0x654, UR13 ;  /* 0x000006542d0d7896 */ /* 0x000fe4000800000d */
[----:B------:R-:W-:-:S05]  /*4180*/  UISETP.NE.AND.EX UP3, UPT, UR5, URZ, UPT, UP3 ;  /* 0x000000ff0500728c */ /* 0x000fca000bf65330 */
[----:B------:R-:W3:Y:S08]  /*4190*/  LDC.64 R16, c[0x0][0xb10] ;  /* 0x0002c400ff107b82 */ /* 0x000ef00000000a00 */
[----:B------:R-:W1:Y:S08]  /*41a0*/  LDC.64 R6, c[0x0][0xb18] ;  /* 0x0002c600ff067b82 */ /* 0x000e700000000a00 */
[----:B------:R-:W1:Y:S08]  /*41b0*/  LDC.64 R4, c[0x0][0xb28] ;  /* 0x0002ca00ff047b82 */ /* 0x000e700000000a00 */
[----:B--2-4-:R-:W1:Y:S02]  /*41c0*/  LDC R22, c[0x0][0x374] ;  /* 0x0000dd00ff167b82 */ /* 0x014e640000000800 */
.L_x_95:
[C---:B------:R-:W-:Y:S02]  /*41d0*/  LEA R0, R30.reuse, UR6, 0x3 ;  /* 0x000000061e007c11 */ /* 0x040fe4000f8e18ff */
[----:B------:R-:W-:Y:S02]  /*41e0*/  SHF.L.U32 R3, R29, 0x1f, RZ ;  /* 0x0000001f1d037819 */ /* 0x000fe400000006ff */
[----:B------:R-:W-:Y:S02]  /*41f0*/  LEA R24, R30, UR6, 0x4 ;  /* 0x000000061e187c11 */ /* 0x000fe4000f8e20ff */
[----:B--2---:R-:W2:Y:S02]  /*4200*/  SYNCS.PHASECHK.TRANS64.TRYWAIT P0, [R0+URZ+0xa0], R3 ;  /* 0x0000a003000075a7 */ /* 0x004ea400080011ff */
[----:B--2---:R-:W-:Y:S05]  /*4210*/  @!P0 BRA `(.L_x_85) ;  /* 0x0000007c00008947 */ /* 0x004fea0003800000 */
.L_x_178:
[----:B------:R-:W-:Y:S01]  /*4220*/  ISETP.GE.AND P0, PT, R136, 0x1, PT ;  /* 0x000000018800780c */ /* 0x000fe20003f06270 */
[----:B------:R-:W4:Y:S01]  /*4230*/  LDS.128 R24, [R24+0x110] ;  /* 0x0001100018187984 */ /* 0x000f220000000c00 */
[----:B--2---:R-:W-:Y:S01]  /*4240*/  VIADD R0, R0, 0xb0 ;  /* 0x000000b000007836 */ /* 0x004fe20000000000 */
[----:B------:R-:W-:Y:S01]  /*4250*/  @!PT LDS RZ, [RZ] ;  /* 0x00000000fffff984 */ /* 0x000fe20000000800 */
[----:B------:R-:W-:Y:S01]  /*4260*/  @!PT LDS RZ, [RZ] ;  /* 0x00000000fffff984 */ /* 0x000fe20000000800 */
[----:B------:R-:W-:Y:S01]  /*4270*/  @!PT LDS RZ, [RZ] ;  /* 0x00000000fffff984 */ /* 0x000fe20000000800 */
[----:B------:R-:W-:Y:S01]  /*4280*/  @!PT LDS RZ, [RZ] ;  /* 0x00000000fffff984 */ /* 0x000fe20000000800 */
[----:B------:R2:W-:Y:S06]  /*4290*/  MEMBAR.ALL.CTA ;  /* 0x0000000000007992 */ /* 0x0005ec0000008000 */
[----:B--2---:R-:W2:Y:S01]  /*42a0*/  FENCE.VIEW.ASYNC.S ;  /* 0x00000000000073c6 */ /* 0x004ea20000000000 */
[----:B------:R-:W-:Y:S04]  /*42b0*/  PRMT R0, RZ, 0x654, R0 ;  /* 0x00000654ff007816 */ /* 0x000fe80000000000 */
[----:B--2---:R2:W-:Y:S01]  /*42c0*/  SYNCS.ARRIVE.TRANS64.RED.A1T0 RZ, [R0+URZ], RZ ;  /* 0x000000ff00ff79a7 */ /* 0x0045e200081004ff */
[----:B----4-:R-:W-:Y:S11]  /*42d0*/  LOP3.LUT P3, RZ, R26, 0x1, RZ, 0xc0, !PT ;  /* 0x000000011aff7812 */ /* 0x010ff6000786c0ff */
[----:B------:R-:W-:Y:S02]  /*42e0*/  @!UPT UIADD3 URZ, UPT, UPT, URZ, URZ, URZ ;  /* 0x000000fffffff290 */ /* 0x000fe4000fffe0ff */
[----:B------:R-:W-:Y:S02]  /*42f0*/  @P3 MOV R13, R24 ;  /* 0x00000018000d3202 */ /* 0x000fe40000000f00 */
[----:B------:R-:W-:Y:S01]  /*4300*/  @P3 LOP3.LUT R8, R25, 0xffff, RZ, 0xc0, !PT ;  /* 0x0000ffff19083812 */ /* 0x000fe200078ec0ff */
[----:B--2---:R-:W-:Y:S06]  /*4310*/  @!P0 BRA `(.L_x_86) ;  /* 0x0000000000a48947 */ /* 0x004fec0003800000 */
[----:B-1----:R-:W-:Y:S01]  /*4320*/  IMAD.HI.U32 R35, R22, R7, RZ ;  /* 0x0000000716237227 */ /* 0x002fe200078e00ff */
[----:B------:R-:W-:Y:S02]  /*4330*/  ISETP.NE.AND P0, PT, R6, 0x1, PT ;  /* 0x000000010600780c */ /* 0x000fe40003f05270 */
[----:B------:R-:W-:Y:S01]  /*4340*/  ISETP.NE.AND P2, PT, R136, 0x1, PT ;  /* 0x000000018800780c */ /* 0x000fe20003f45270 */
[----:B---3--:R-:W-:Y:S01]  /*4350*/  IMAD.HI.U32 R34, R19, R16, RZ ;  /* 0x0000001013227227 */ /* 0x008fe200078e00ff */
[----:B------:R-:W-:Y:S02]  /*4360*/  SHF.R.U32.HI R35, RZ, R18, R35 ;  /* 0x00000012ff237219 */ /* 0x000fe40000011623 */
[----:B------:R-:W-:Y:S01]  /*4370*/  ISETP.NE.AND P4, PT, R2, 0x1, PT ;  /* 0x000000010200780c */ /* 0x000fe20003f85270 */
[----:B------:R-:W-:Y:S01]  /*4380*/  IMAD.HI.U32 R36, R13, R16, RZ ;  /* 0x000000100d247227 */ /* 0x000fe200078e00ff */
[----:B------:R-:W-:Y:S02]  /*4390*/  SHF.R.U32.HI R34, RZ, R17, R34 ;  /* 0x00000011ff227219 */ /* 0x000fe40000011622 */
[----:B------:R-:W-:Y:S01]  /*43a0*/  SEL R3, R22, R35, !P0 ;  /* 0x0000002316037207 */ /* 0x000fe20004000000 */
[C---:B------:R-:W-:Y:S01]  /*43b0*/  IMAD.HI.U32 R35, R8.reuse, R7, RZ ;  /* 0x0000000708237227 */ /* 0x040fe200078e00ff */
[----:B------:R-:W-:Y:S02]  /*43c0*/  SEL R11, R19, R34, !P4 ;  /* 0x00000022130b7207 */ /* 0x000fe40006000000 */
[----:B------:R-:W-:Y:S01]  /*43d0*/  SHF.R.U32.HI R36, RZ, R17, R36 ;  /* 0x00000011ff247219 */ /* 0x000fe20000011624 */
[----:B------:R-:W-:Y:S01]  /*43e0*/  IMAD.HI.U32 R38, R3, R4, RZ ;  /* 0x0000000403267227 */ /* 0x000fe200078e00ff */
[----:B------:R-:W-:Y:S03]  /*43f0*/  SHF.R.U32.HI R35, RZ, R18, R35 ;  /* 0x00000012ff237219 */ /* 0x000fe60000011623 */
[----:B------:R-:W-:Y:S01]  /*4400*/  IMAD.HI.U32 R34, R11, R4, RZ ;  /* 0x000000040b227227 */ /* 0x000fe200078e00ff */
[----:B------:R-:W-:Y:S02]  /*4410*/  @P2 SHF.R.U32.HI R3, RZ, R5, R38 ;  /* 0x00000005ff032219 */ /* 0x000fe40000011626 */
[----:B------:R-:W-:Y:S02]  /*4420*/  SEL R9, R8, R35, !P0 ;  /* 0x0000002308097207 */ /* 0x000fe40004000000 */
[----:B------:R-:W-:Y:S01]  /*4430*/  @P2 SHF.R.U32.HI R11, RZ, R5, R34 ;  /* 0x00000005ff0b2219 */ /* 0x000fe20000011622 */
[C---:B------:R-:W-:Y:S01]  /*4440*/  IMAD R10, R136.reuse, R3, RZ ;  /* 0x00000003880a7224 */ /* 0x040fe200078e02ff */
[----:B------:R-:W-:Y:S01]  /*4450*/  SEL R3, R13, R36, !P4 ;  /* 0x000000240d037207 */ /* 0x000fe20006000000 */
[C---:B------:R-:W-:Y:S03]  /*4460*/  IMAD.HI.U32 R14, R9.reuse, R4, RZ ;  /* 0x00000004090e7227 */ /* 0x040fe600078e00ff */
[----:B------:R-:W-:Y:S01]  /*4470*/  ISETP.GE.AND P0, PT, R9, R10, PT ;  /* 0x0000000a0900720c */ /* 0x000fe20003f06270 */
[C---:B------:R-:W-:Y:S01]  /*4480*/  IMAD R12, R136.reuse, R11, RZ ;  /* 0x0000000b880c7224 */ /* 0x040fe200078e02ff */
[-C--:B------:R-:W-:Y:S04]  /*4490*/  SHF.R.U32.HI R14, RZ, R5.reuse, R14 ;  /* 0x00000005ff0e7219 */ /* 0x080fe8000001160e */
[----:B------:R-:W-:Y:S02]  /*44a0*/  ISETP.GE.OR P0, PT, R3, R12, P0 ;  /* 0x0000000c0300720c */ /* 0x000fe40000706670 */
[----:B------:R-:W-:Y:S05]  /*44b0*/  SEL R15, R9, R14, !P2 ;  /* 0x0000000e090f7207 */ /* 0x000fea0005000000 */
[----:B------:R-:W-:Y:S04]  /*44c0*/  IMAD.MOV R14, RZ, RZ, -R15 ;  /* 0x000000ffff0e7224 */ /* 0x000fe800078e0a0f */
[----:B------:R-:W-:Y:S02]  /*44d0*/  IMAD R14, R136, R14, R9 ;  /* 0x0000000e880e7224 */ /* 0x000fe400078e0209 */
[C---:B------:R-:W-:Y:S05]  /*44e0*/  @!P0 IMAD.HI.U32 R10, R3.reuse, R4, RZ ;  /* 0x00000004030a8227 */ /* 0x040fea00078e00ff */
[----:B------:R-:W-:Y:S04]  /*44f0*/  @!P0 SHF.R.U32.HI R10, RZ, R5, R10 ;  /* 0x00000005ff0a8219 */ /* 0x000fe8000001160a */
[----:B------:R-:W-:Y:S01]  /*4500*/  @!P0 SEL R0, R3, R10, !P2 ;  /* 0x0000000a03008207 */ /* 0x000fe20005000000 */
[----:B------:R-:W-:Y:S03]  /*4510*/  IMAD.MOV R10, RZ, RZ, -R3 ;  /* 0x000000ffff0a7224 */ /* 0x000fe600078e0a03 */
[----:B------:R-:W-:Y:S01]  /*4520*/  @!P0 IADD3 R15, PT, PT, R15, -R0, RZ ;  /* 0x800000000f0f8210 */ /* 0x000fe20007ffe0ff */
[----:B------:R-:W-:Y:S01]  /*4530*/  @!P0 IMAD R0, R11, R14, R0 ;  /* 0x0000000e0b008224 */ /* 0x000fe200078e0200 */
[----:B------:R-:W-:Y:S01]  /*4540*/  IADD3 R11, PT, PT, -R9, RZ, RZ ;  /* 0x000000ff090b7210 */ /* 0x000fe20007ffe1ff */
[----:B------:R-:W-:Y:S02]  /*4550*/  IMAD R13, R2, R10, R13 ;  /* 0x0000000a020d7224 */ /* 0x000fe400078e020d */
[----:B------:R-:W-:Y:S02]  /*4560*/  @!P0 IMAD R9, R15, R136, R3 ;  /* 0x000000880f098224 */ /* 0x000fe400078e0203 */
[----:B------:R-:W-:Y:S02]  /*4570*/  @!P0 IMAD.MOV.U32 R3, RZ, RZ, R0 ;  /* 0x000000ffff038224 */ /* 0x000fe400078e0000 */
[----:B------:R-:W-:Y:S02]  /*4580*/  IMAD R8, R6, R11, R8 ;  /* 0x0000000b06087224 */ /* 0x000fe400078e0208 */
[----:B------:R-:W-:Y:S02]  /*4590*/  IMAD R13, R3, R2, R13 ;  /* 0x00000002030d7224 */ /* 0x000fe400078e020d */
[----:B------:R-:W-:Y:S02]  /*45a0*/  IMAD R8, R9, R6, R8 ;  /* 0x0000000609087224 */ /* 0x000fe400078e0208 */
.L_x_86:
[----:B------:R-:W-:Y:S05]  /*45b0*/  BRA.U UP1, `(.L_x_87) ;  /* 0x0000000101107547 */ /* 0x000fea000b800000 */
[----:B------:R-:W-:Y:S04]  /*45c0*/  MOV R0, UR7 ;  /* 0x0000000700007c02 */ /* 0x000fe80008000f00 */
[----:B------:R-:W-:Y:S04]  /*45d0*/  SHF.L.U32 R3, R0, 0x1f, RZ ;  /* 0x0000001f00037819 */ /* 0x000fe800000006ff */
[----:B------:R-:W2:Y:S02]  /*45e0*/  SYNCS.PHASECHK.TRANS64.TRYWAIT P0, [UR6+0x98], R3 ;  /* 0x00009803ff0075a7 */ /* 0x000ea40008001106 */
[----:B--2---:R-:W-:Y:S05]  /*45f0*/  @!P0 BRA `(.L_x_88) ;  /* 0x00000078001c8947 */ /* 0x004fea0003800000 */
.L_x_87:
[----:B------:R-:W-:Y:S02]  /*4600*/  R2UR UR35, R21 ;  /* 0x00000000152372ca */ /* 0x000fe400000e0000 */
[----:B------:R-:W-:Y:S02]  /*4610*/  R2UR UR34, R20 ;  /* 0x00000000142272ca */ /* 0x000fe400000e0000 */
[----:B------:R-:W-:Y:S02]  /*4620*/  ISETP.NE.U32.AND P2, PT, RZ, UR4, PT ;  /* 0x00000004ff007c0c */ /* 0x000fe4000bf45070 */
[----:B------:R-:W-:Y:S02]  /*4630*/  SHF.L.U32 R12, R31, 0x1f, RZ ;  /* 0x0000001f1f0c7819 */ /* 0x000fe400000006ff */
[----:B------:R-:W-:Y:S05]  /*4640*/  ISETP.NE.AND.EX P2, PT, RZ, UR5, PT, P2 ;  /* 0x00000005ff007c0c */ /* 0x000fea000bf45320 */
[----:B------:R-:W-:Y:S02]  /*4650*/  USHF.L.U32 UR35, UR35, 0x7, URZ ;  /* 0x0000000723237899 */ /* 0x000fe400080006ff */
[----:B------:R-:W-:Y:S01]  /*4660*/  USHF.L.U32 UR34, UR34, 0x8, URZ ;  /* 0x0000000822227899 */ /* 0x000fe200080006ff */
[----:B------:R-:W-:Y:S11]  /*4670*/  BRA.U !UP3, `(.L_x_89) ;  /* 0x000000010b347547 */ /* 0x000ff6000b800000 */
[----:B------:R-:W-:Y:S01]  /*4680*/  UPLOP3.LUT UP0, UPT, UPT, UPT, UP2, 0x80, 0x8 ;  /* 0x000000000008789c */ /* 0x000fe20003f0f020 */
[----:B--2---:R-:W-:Y:S02]  /*4690*/  HFMA2 R0, -RZ, RZ, 0, 5.9604644775390625e-08 ;  /* 0x00000001ff007431 */ /* 0x004fe400000001ff */
[----:B------:R-:W-:Y:S03]  /*46a0*/  IMAD.MOV.U32 R193, RZ, RZ, 0x1 ;  /* 0x00000001ffc17424 */ /* 0x000fe600078e00ff */
[----:B------:R-:W-:Y:S05]  /*46b0*/  PLOP3.LUT P0, PT, PT, PT, UP0, 0x80, 0x8 ;  /* 0x000000000008781c */ /* 0x000fea0003f0f008 */
[----:B------:R-:W2:Y:S01]  /*46c0*/  @UP0 LDCU.64 UR10, c[0x0][0x888] ;  /* 0x00011100ff0a07ac */ /* 0x000ea20008000a00 */
[----:B------:R-:W-:Y:S07]  /*46d0*/  @UP0 UIMAD UR8, UR44, UR4, URZ ;  /* 0x000000042c0802a4 */ /* 0x000fee000f8e02ff */
[----:B------:R-:W-:Y:S01]  /*46e0*/  @!P0 PRMT R193, R0, 0x7610, R193 ;  /* 0x0000761000c18816 */ /* 0x000fe200000000c1 */
[----:B--2---:R-:W-:Y:S03]  /*46f0*/  @UP0 UIMAD.WIDE UR10, UR8, 0x4, UR10 ;  /* 0x00000004080a08a5 */ /* 0x004fe6000f8e020a */
[----:B------:R-:W2:Y:S03]  /*4700*/  @!UP0 LDCU UR8, c[0x0][0x880] ;  /* 0x00011000ff0887ac */ /* 0x000ea60008000800 */
[----:B------:R-:W-:Y:S01]  /*4710*/  IMAD.U32 R10, RZ, RZ, UR10 ;  /* 0x0000000aff0a7e24 */ /* 0x000fe2000f8e00ff */
[----:B------:R-:W-:Y:S05]  /*4720*/  MOV R11, UR11 ;  /* 0x0000000b000b7c02 */ /* 0x000fea0008000f00 */
[----:B-----5:R4:W5:Y:S02]  /*4730*/  @P0 LDG.E R145, desc[UR48][R10.64] ;  /* 0x000000300a910981 */ /* 0x020964000c1e1900 */
[----:B--2-4-:R-:W-:Y:S07]  /*4740*/  @!P0 IMAD.U32 R145, RZ, RZ, UR8 ;  /* 0x00000008ff918e24 */ /* 0x014fee000f8e00ff */
.L_x_89:
[----:B-----5:R-:W-:Y:S01]  /*4750*/  @!P2 FSETP.EQ.AND P0, PT, R145, RZ, PT ;  /* 0x000000ff9100a20b */ /* 0x020fe20003f02000 */
[----:B------:R-:W-:Y:S01]  /*4760*/  @!UPT UIADD3 URZ, UPT, UPT, URZ, URZ, URZ ;  /* 0x000000fffffff290 */ /* 0x000fe2000fffe0ff */
[----:B------:R-:W-:Y:S11]  /*4770*/  @!P2 BRA `(.L_x_90) ;  /* 0x000000000014a947 */ /* 0x000ff60003800000 */
[----:B------:R-:W-:Y:S02]  /*4780*/  LOP3.LUT P2, RZ, R193, 0xff, RZ, 0xc0, !PT ;  /* 0x000000ffc1ff7812 */ /* 0x000fe4000784c0ff */
[----:B------:R-:W-:Y:S04]  /*4790*/  PLOP3.LUT P0, PT, PT, PT, UP0, 0x80, 0x8 ;  /* 0x000000000008781c */ /* 0x000fe80003f0f008 */
[----:B------:R-:W-:Y:S07]  /*47a0*/  PLOP3.LUT P0, PT, P0, PT, PT, 0x8, 0x80 ;  /* 0x000000000080781c */ /* 0x000fee000070e170 */
[----:B------:R-:W-:Y:S11]  /*47b0*/  @P2 FSETP.EQ.AND P0, PT, R145, RZ, PT ;  /* 0x000000ff9100220b */ /* 0x000ff60003f02000 */
[----:B------:R-:W-:Y:S02]  /*47c0*/  @!UPT UIADD3 URZ, UPT, UPT, URZ, URZ, URZ ;  /* 0x000000fffffff290 */ /* 0x000fe4000fffe0ff */
.L_x_90:
[----:B------:R-:W4:Y:S01]  /*47d0*/  SYNCS.PHASECHK.TRANS64.TRYWAIT P2, [UR6+0x70], R12 ;  /* 0x0000700cff0075a7 */ /* 0x000f220008041106 */
[----:B------:R-:W-:Y:S04]  /*47e0*/  ELECT P4, URZ, PT ;  /* 0x0000000000ff782f */ /* 0x000fe80003880000 */
[----:B------:R-:W-:Y:S11]  /*47f0*/  PLOP3.LUT P4, PT, P0, P4, PT, 0xf2, 0x2f ;  /* 0x00000000002f781c */ /* 0x000ff60000789e72 */
[----:B------:R-:W-:Y:S02]  /*4800*/  @!UPT UIADD3 URZ, UPT, UPT, URZ, URZ, URZ ;  /* 0x000000fffffff290 */ /* 0x000fe4000fffe0ff */
[----:B-1----:R-:W-:Y:S05]  /*4810*/  @!P4 IADD3 R9, P0, PT, R32, 0x580, RZ ;  /* 0x000005802009c810 */ /* 0x002fea0007f1e0ff */
[----:B--2---:R-:W-:Y:S01]  /*4820*/  @!P4 IMAD.X R0, RZ, RZ, R33, P0 ;  /* 0x000000ffff00c224 */ /* 0x004fe200000e0621 */
[----:B----4-:R-:W-:Y:S07]  /*4830*/  @!P2 BRA `(.L_x_91) ;  /* 0x0000007400a4a947 */ /* 0x010fee0003800000 */
.L_x_181:
[----:B------:R-:W-:Y:S01]  /*4840*/  @!P4 R2UR UR8, R0 ;  /* 0x000000000008c2ca */ /* 0x000fe200000e0000 */
[----:B------:R-:W-:Y:S01]  /*4850*/  VOTEU.ALL UP1, P4 ;  /* 0x0000000000ff7886 */ /* 0x000fe20002020000 */
[----:B------:R-:W-:Y:S01]  /*4860*/  @!P4 R2UR UR9, R9 ;  /* 0x000000000909c2ca */ /* 0x000fe200000e0000 */
[----:B------:R-:W-:Y:S01]  /*4870*/  @!P4 IMAD.MOV.U32 R0, RZ, RZ, 0x4000 ;  /* 0x00004000ff00c424 */ /* 0x000fe200078e00ff */
[----:B------:R-:W-:Y:S01]  /*4880*/  UMOV UR10, 0x0 ;  /* 0x00000000000a7882 */ /* 0x000fe20000000000 */
[----:B------:R-:W-:Y:S01]  /*4890*/  UMOV UR11, 0x10000000 ;  /* 0x10000000000b7882 */ /* 0x000fe20000000000 */
[----:B------:R-:W-:Y:S01]  /*48a0*/  @!UP1 UIADD3 UR32, UPT, UPT, UR6, 0x400, URZ ;  /* 0x0000040006209890 */ /* 0x000fe2000fffe0ff */
[----:B------:R-:W-:Y:S01]  /*48b0*/  @!P4 IADD3 R9, P0, PT, R32, 0x580, RZ ;  /* 0x000005802009c810 */ /* 0x000fe20007f1e0ff */
[----:B------:R-:W-:Y:S01]  /*48c0*/  VOTEU.ALL UP1, P4 ;  /* 0x0000000000ff7886 */ /* 0x000fe20002020000 */
[----:B------:R-:W-:Y:S04]  /*48d0*/  UMOV UR36, UR44 ;  /* 0x0000002c00247c82 */ /* 0x000fe80008000000 */
[----:B------:R-:W-:Y:S01]  /*48e0*/  IMAD.U32 R11, RZ, RZ, UR8 ;  /* 0x00000008ff0b7e24 */ /* 0x000fe2000f8e00ff */
[----:B------:R-:W-:Y:S01]  /*48f0*/  UPRMT UR8, UR45, 0x654, UR33 ;  /* 0x000006542d087896 */ /* 0x000fe20008000021 */
[----:B------:R-:W-:Y:S03]  /*4900*/  IMAD.U32 R10, RZ, RZ, UR9 ;  /* 0x00000009ff0a7e24 */ /* 0x000fe6000f8e00ff */
[----:B------:R-:W-:Y:S02]  /*4910*/  @!P4 R2UR UR15, R11 ;  /* 0x000000000b0fc2ca */ /* 0x000fe400000e0000 */
[----:B------:R-:W-:Y:S11]  /*4920*/  @!P4 R2UR UR14, R10 ;  /* 0x000000000a0ec2ca */ /* 0x000ff600000e0000 */
[----:B------:R-:W-:Y:S02]  /*4930*/  @!UPT UIADD3 URZ, UPT, UPT, URZ, URZ, URZ ;  /* 0x000000fffffff290 */ /* 0x000fe4000fffe0ff */
[----:B------:R2:W-:Y:S01]  /*4940*/  @!UP1 UTMALDG.3D [UR32], [UR14], desc[UR10] ;  /* 0x00000a200e0095b4 */ /* 0x0005e20008011000 */
[----:B------:R4:W-:Y:S01]  /*4950*/  @!P4 SYNCS.ARRIVE.TRANS64.RED.A0TR RZ, [UR6+0x50], R0 ;  /* 0x00005000ffffc9a7 */ /* 0x0009e20008300406 */
[----:B------:R-:W-:Y:S01]  /*4960*/  SYNCS.ARRIVE.TRANS64.RED.A1T0 RZ, [UR8], RZ ;  /* 0x000000ffffff79a7 */ /* 0x000fe20008100408 */
[----:B----4-:R-:W-:Y:S01]  /*4970*/  @!P4 IMAD.X R0, RZ, RZ, R33, P0 ;  /* 0x000000ffff00c224 */ /* 0x010fe200000e0621 */
[----:B------:R-:W4:Y:S02]  /*4980*/  SYNCS.PHASECHK.TRANS64.TRYWAIT P2, [UR6+0x78], R12 ;  /* 0x0000780cff0075a7 */ /* 0x000f240008041106 */
[----:B--2-4-:R-:W-:Y:S05]  /*4990*/  @!P2 BRA `(.L_x_92) ;  /* 0x000000740064a947 */ /* 0x014fea0003800000 */
.L_x_183:
        /* <DEDUP_REMOVED lines=8> */
[----:B------:R-:W-:Y:S01]  /*4a20*/  @!UP1 UIADD3 UR24, UPT, UPT, UR6, 0x4400, URZ ;  /* 0x0000440006189890 */ /* 0x000fe2000fffe0ff */
[----:B------:R-:W-:Y:S01]  /*4a30*/  VOTEU.ALL UP1, P4 ;  /* 0x0000000000ff7886 */ /* 0x000fe20002020000 */
[----:B------:R-:W-:Y:S01]  /*4a40*/  UMOV UR27, UR35 ;  /* 0x00000023001b7c82 */ /* 0x000fe20008000000 */
[----:B------:R-:W-:Y:S02]  /*4a50*/  UMOV UR28, UR44 ;  /* 0x0000002c001c7c82 */ /* 0x000fe40008000000 */
[----:B------:R-:W-:Y:S01]  /*4a60*/  IMAD.U32 R11, RZ, RZ, UR8 ;  /* 0x00000008ff0b7e24 */ /* 0x000fe2000f8e00ff */
[----:B------:R-:W-:Y:S01]  /*4a70*/  UPRMT UR8, UR45, 0x654, UR25 ;  /* 0x000006542d087896 */ /* 0x000fe20008000019 */
[----:B------:R-:W-:Y:S02]  /*4a80*/  IMAD.U32 R10, RZ, RZ, UR9 ;  /* 0x00000009ff0a7e24 */ /* 0x000fe4000f8e00ff */
[----:B------:R-:W-:Y:S01]  /*4a90*/  @!P4 IMAD.X R20, RZ, RZ, R33, P0 ;  /* 0x000000ffff14c224 */ /* 0x000fe200000e0621 */
[----:B------:R-:W-:Y:S02]  /*4aa0*/  @!P4 R2UR UR15, R11 ;  /* 0x000000000b0fc2ca */ /* 0x000fe400000e0000 */
[----:B------:R-:W-:Y:S11]  /*4ab0*/  @!P4 R2UR UR14, R10 ;  /* 0x000000000a0ec2ca */ /* 0x000ff600000e0000 */
[----:B------:R-:W-:Y:S02]  /*4ac0*/  @!UPT UIADD3 URZ, UPT, UPT, URZ, URZ, URZ ;  /* 0x000000fffffff290 */ /* 0x000fe4000fffe0ff */
[----:B------:R2:W-:Y:S01]  /*4ad0*/  @!UP1 UTMALDG.3D [UR24], [UR14], desc[UR10] ;  /* 0x00000a180e0095b4 */ /* 0x0005e20008011000 */
[----:B------:R2:W-:Y:S01]  /*4ae0*/  @!P4 SYNCS.ARRIVE.TRANS64.RED.A0TR RZ, [UR6+0x58], R0 ;  /* 0x00005800ffffc9a7 */ /* 0x0005e20008300406 */
[----:B------:R-:W-:Y:S01]  /*4af0*/  SYNCS.ARRIVE.TRANS64.RED.A1T0 RZ, [UR8], RZ ;  /* 0x000000ffffff79a7 */ /* 0x000fe20008100408 */
[----:B------:R-:W4:Y:S02]  /*4b00*/  SYNCS.PHASECHK.TRANS64.TRYWAIT P2, [UR6+0x80], R12 ;  /* 0x0000800cff0075a7 */ /* 0x000f240008041106 */
[----:B--2-4-:R-:W-:Y:S05]  /*4b10*/  @!P2 BRA `(.L_x_93) ;  /* 0x00000074001ca947 */ /* 0x014fea0003800000 */
.L_x_185:
[----:B------:R-:W2:Y:S01]  /*4b20*/  LDC.64 R14, c[0x0][0xb10] ;  /* 0x0002c400ff0e7b82 */ /* 0x000ea20000000a00 */
[----:B------:R-:W-:Y:S01]  /*4b30*/  @!P4 R2UR UR8, R20 ;  /* 0x000000001408c2ca */ /* 0x000fe200000e0000 */
[----:B------:R-:W-:Y:S01]  /*4b40*/  VOTEU.ALL UP1, P4 ;  /* 0x0000000000ff7886 */ /* 0x000fe20002020000 */
[----:B------:R-:W-:Y:S01]  /*4b50*/  @!P4 R2UR UR9, R21 ;  /* 0x000000001509c2ca */ /* 0x000fe200000e0000 */
[----:B------:R-:W-:Y:S01]  /*4b60*/  UMOV UR10, 0x0 ;  /* 0x00000000000a7882 */ /* 0x000fe20000000000 */
[----:B------:R-:W-:Y:S03]  /*4b70*/  UMOV UR11, 0x10000000 ;  /* 0x10000000000b7882 */ /* 0x000fe60000000000 */
[----:B------:R-:W4:Y:S01]  /*4b80*/  LDC.64 R10, c[0x0][0xb18] ;  /* 0x0002c600ff0a7b82 */ /* 0x000f220000000a00 */
[----:B------:R-:W-:Y:S01]  /*4b90*/  @!UP1 UIADD3 UR18, UPT, UPT, UR34, 0x80, URZ ;  /* 0x0000008022129890 */ /* 0x000fe2000fffe0ff */
[----:B------:R-:W-:Y:S01]  /*4ba0*/  @P3 SHF.R.U32.HI R28, RZ, 0x10, R25 ;  /* 0x00000010ff1c3819 */ /* 0x000fe20000011619 */
[----:B------:R-:W-:Y:S01]  /*4bb0*/  @!UP1 UIADD3 UR16, UPT, UPT, UR6, 0x8400, URZ ;  /* 0x0000840006109890 */ /* 0x000fe2000fffe0ff */
[----:B------:R-:W-:Y:S01]  /*4bc0*/  VIADD R30, R30, 0x1 ;  /* 0x000000011e1e7836 */ /* 0x000fe20000000000 */
[----:B------:R-:W-:Y:S03]  /*4bd0*/  VOTEU.ALL UP1, P4 ;  /* 0x0000000000ff7886 */ /* 0x000fe60002020000 */
[----:B------:R-:W5:Y:S01]  /*4be0*/  @!P1 LDC R0, c[0x0][0xb20] ;  /* 0x0002c800ff009b82 */ /* 0x000f620000000800 */
[----:B------:R-:W-:Y:S01]  /*4bf0*/  UMOV UR19, UR35 ;  /* 0x0000002300137c82 */ /* 0x000fe20008000000 */
[----:B------:R-:W-:Y:S01]  /*4c00*/  IMAD.U32 R21, RZ, RZ, UR8 ;  /* 0x00000008ff157e24 */ /* 0x000fe2000f8e00ff */
[----:B------:R-:W-:Y:S05]  /*4c10*/  UMOV UR20, UR44 ;  /* 0x0000002c00147c82 */ /* 0x000fea0008000000 */
[----:B-1----:R-:W1:Y:S01]  /*4c20*/  @!P1 LDC R3, c[0x0][0xb0c] ;  /* 0x0002c300ff039b82 */ /* 0x002e620000000800 */
[----:B------:R-:W-:Y:S01]  /*4c30*/  IMAD.U32 R20, RZ, RZ, UR9 ;  /* 0x00000009ff147e24 */ /* 0x000fe2000f8e00ff */
[----:B------:R-:W-:Y:S01]  /*4c40*/  UPRMT UR8, UR45, 0x654, UR17 ;  /* 0x000006542d087896 */ /* 0x000fe20008000011 */
[----:B------:R-:W-:Y:S03]  /*4c50*/  @!P4 R2UR UR15, R21 ;  /* 0x00000000150fc2ca */ /* 0x000fe600000e0000 */
[----:B------:R-:W-:Y:S01]  /*4c60*/  @!P4 R2UR UR14, R20 ;  /* 0x00000000140ec2ca */ /* 0x000fe200000e0000 */
[----:B------:R-:W-:Y:S11]  /*4c70*/  @!P4 IMAD.MOV.U32 R20, RZ, RZ, 0x4000 ;  /* 0x00004000ff14c424 */ /* 0x000ff600078e00ff */
[----:B------:R-:W-:Y:S01]  /*4c80*/  @!UPT UIADD3 URZ, UPT, UPT, URZ, URZ, URZ ;  /* 0x000000fffffff290 */ /* 0x000fe2000fffe0ff */
[----:B------:R1:W-:Y:S01]  /*4c90*/  @!UP1 UTMALDG.3D [UR16], [UR14], desc[UR10] ;  /* 0x00000a100e0095b4 */ /* 0x0003e20008011000 */
[----:B------:R1:W-:Y:S02]  /*4ca0*/  @!P4 SYNCS.ARRIVE.TRANS64.RED.A0TR RZ, [UR6+0x60], R20 ;  /* 0x00006014ffffc9a7 */ /* 0x0003e40008300406 */
[----:B-1----:R-:W-:Y:S01]  /*4cb0*/  @!P1 ISETP.NE.AND P2, PT, R3, 0x1, PT ;  /* 0x000000010300980c */ /* 0x002fe20003f45270 */
[C---:B--2---:R-:W-:Y:S01]  /*4cc0*/  @!P1 IMAD.HI.U32 R14, R13.reuse, R14, RZ ;  /* 0x0000000e0d0e9227 */ /* 0x044fe200078e00ff */
[----:B----4-:R-:W-:Y:S03]  /*4cd0*/  @!P1 ISETP.NE.AND P0, PT, R10, 0x1, PT ;  /* 0x000000010a00980c */ /* 0x010fe60003f05270 */
[C---:B------:R-:W-:Y:S01]  /*4ce0*/  @!P1 IMAD.HI.U32 R11, R8.reuse, R11, RZ ;  /* 0x0000000b080b9227 */ /* 0x040fe200078e00ff */
[----:B------:R-:W-:Y:S04]  /*4cf0*/  @!P1 SHF.R.U32.HI R14, RZ, R15, R14 ;  /* 0x0000000fff0e9219 */ /* 0x000fe8000001160e */
[----:B-----5:R-:W-:Y:S01]  /*4d00*/  @!P1 SHF.R.U32.HI R9, RZ, R0, R11 ;  /* 0x00000000ff099219 */ /* 0x020fe2000001160b */
[----:B------:R-:W-:Y:S01]  /*4d10*/  SYNCS.ARRIVE.TRANS64.RED.A1T0 RZ, [UR8], RZ ;  /* 0x000000ffffff79a7 */ /* 0x000fe20008100408 */
[----:B------:R-:W-:Y:S02]  /*4d20*/  @!P1 SEL R14, R13, R14, !P2 ;  /* 0x0000000e0d0e9207 */ /* 0x000fe40005000000 */
[----:B------:R-:W-:Y:S01]  /*4d30*/  @!P1 SEL R9, R8, R9, !P0 ;  /* 0x0000000908099207 */ /* 0x000fe20004000000 */
[----:B------:R-:W1:Y:S04]  /*4d40*/  SYNCS.PHASECHK.TRANS64.TRYWAIT P5, [UR6+0x88], R12 ;  /* 0x0000880cff0075a7 */ /* 0x000e6800080a1106 */
[----:B------:R-:W-:Y:S02]  /*4d50*/  @!P1 IMAD.IADD R0, R9, 0x1, -R14 ;  /* 0x0000000109009824 */ /* 0x000fe400078e0a0e */
[----:B------:R-:W-:Y:S02]  /*4d60*/  @!P1 IMAD.IADD R9, R14, 0x1, -R9 ;  /* 0x000000010e099824 */ /* 0x000fe400078e0a09 */
[----:B------:R-:W-:Y:S02]  /*4d70*/  @!P1 IMAD R13, R0, R3, R13 ;  /* 0x00000003000d9224 */ /* 0x000fe400078e020d */
[----:B------:R-:W-:Y:S01]  /*4d80*/  @!P1 IMAD R8, R9, R10, R8 ;  /* 0x0000000a09089224 */ /* 0x000fe200078e0208 */
[----:B-1----:R-:W-:Y:S06]  /*4d90*/  @!P5 BRA `(.L_x_94) ;  /* 0x000000700094d947 */ /* 0x002fec0003800000 */
.L_x_187:
[----:B-1----:R-:W-:Y:S01]  /*4da0*/  @!P4 IADD3 R3, P0, PT, R32, 0x580, RZ ;  /* 0x000005802003c810 */ /* 0x002fe20007f1e0ff */
[----:B------:R-:W-:Y:S01]  /*4db0*/  VOTEU.ALL UP1, P4 ;  /* 0x0000000000ff7886 */ /* 0x000fe20002020000 */
[----:B------:R-:W-:Y:S01]  /*4dc0*/  UMOV UR18, 0x0 ;  /* 0x0000000000127882 */ /* 0x000fe20000000000 */
[----:B------:R-:W-:Y:S01]  /*4dd0*/  UMOV UR19, 0x10000000 ;  /* 0x1000000000137882 */ /* 0x000fe20000000000 */
[----:B------:R-:W-:Y:S01]  /*4de0*/  @!P4 R2UR UR9, R3 ;  /* 0x000000000309c2ca */ /* 0x000fe200000e0000 */
[----:B------:R-:W-:Y:S01]  /*4df0*/  @!P4 IMAD.X R0, RZ, RZ, R33, P0 ;  /* 0x000000ffff00c224 */ /* 0x000fe200000e0621 */
[----:B------:R-:W-:Y:S01]  /*4e00*/  @!UP1 UIADD3 UR10, UPT, UPT, UR34, 0xc0, URZ ;  /* 0x000000c0220a9890 */ /* 0x000fe2000fffe0ff */
[----:B------:R-:W-:Y:S01]  /*4e10*/  ISETP.NE.AND P0, PT, R30, 0x2, PT ;  /* 0x000000021e00780c */ /* 0x000fe20003f05270 */
[----:B------:R-:W-:Y:S01]  /*4e20*/  UMOV UR11, UR35 ;  /* 0x00000023000b7c82 */ /* 0x000fe20008000000 */
[----:B------:R-:W-:Y:S01]  /*4e30*/  UMOV UR12, UR44 ;  /* 0x0000002c000c7c82 */ /* 0x000fe20008000000 */
[----:B------:R-:W-:Y:S01]  /*4e40*/  @!P4 R2UR UR8, R0 ;  /* 0x000000000008c2ca */ /* 0x000fe200000e0000 */
[----:B------:R-:W-:Y:S01]  /*4e50*/  IMAD.IADD R20, R8, 0x1, R180 ;  /* 0x0000000108147824 */ /* 0x000fe200078e02b4 */
[----:B------:R-:W-:Y:S01]  /*4e60*/  @P3 R2UR UR44, R28 ;  /* 0x000000001c2c32ca */ /* 0x000fe200000e0000 */
[----:B------:R-:W-:Y:S01]  /*4e70*/  IMAD.IADD R21, R13, 0x1, R192 ;  /* 0x000000010d157824 */ /* 0x000fe200078e02c0 */
[----:B------:R-:W-:Y:S02]  /*4e80*/  SEL R0, RZ, 0x1, P0 ;  /* 0x00000001ff007807 */ /* 0x000fe40000000000 */
[----:B------:R-:W-:Y:S01]  /*4e90*/  LOP3.LUT R31, R31, 0x1, RZ, 0x3c, !PT ;  /* 0x000000011f1f7812 */ /* 0x000fe200078e3cff */
[----:B------:R-:W-:Y:S01]  /*4ea0*/  IMAD.U32 R10, RZ, RZ, UR9 ;  /* 0x00000009ff0a7e24 */ /* 0x000fe2000f8e00ff */
[----:B------:R-:W-:Y:S01]  /*4eb0*/  @!UP1 UIADD3 UR9, UPT, UPT, UR6, 0x68, URZ ;  /* 0x0000006806099890 */ /* 0x000fe2000fffe0ff */
[----:B------:R-:W-:Y:S02]  /*4ec0*/  LOP3.LUT R29, R29, R0, RZ, 0x3c, !PT ;  /* 0x000000001d1d7212 */ /* 0x000fe400078e3cff */
[----:B------:R-:W-:Y:S02]  /*4ed0*/  SEL R30, R30, RZ, P0 ;  /* 0x000000ff1e1e7207 */ /* 0x000fe40000000000 */
[----:B------:R-:W-:Y:S01]  /*4ee0*/  IMAD.U32 R11, RZ, RZ, UR8 ;  /* 0x00000008ff0b7e24 */ /* 0x000fe2000f8e00ff */
[----:B------:R-:W-:Y:S01]  /*4ef0*/  @!P4 R2UR UR14, R10 ;  /* 0x000000000a0ec2ca */ /* 0x000fe200000e0000 */
[----:B------:R-:W-:Y:S01]  /*4f00*/  @!UP1 UIADD3 UR8, UPT, UPT, UR6, 0xc400, URZ ;  /* 0x0000c40006089890 */ /* 0x000fe2000fffe0ff */
[----:B------:R-:W-:Y:S02]  /*4f10*/  VOTEU.ALL UP1, P4 ;  /* 0x0000000000ff7886 */ /* 0x000fe40002020000 */
[----:B------:R-:W-:Y:S11]  /*4f20*/  @!P4 R2UR UR15, R11 ;  /* 0x000000000b0fc2ca */ /* 0x000ff600000e0000 */
[----:B------:R-:W-:Y:S02]  /*4f30*/  @!UPT UIADD3 URZ, UPT, UPT, URZ, URZ, URZ ;  /* 0x000000fffffff290 */ /* 0x000fe4000fffe0ff */
[----:B------:R2:W-:Y:S01]  /*4f40*/  @!UP1 UTMALDG.3D [UR8], [UR14], desc[UR18] ;  /* 0x000012080e0095b4 */ /* 0x0005e20008011000 */
[----:B------:R2:W-:Y:S01]  /*4f50*/  @!P4 SYNCS.ARRIVE.TRANS64.RED.A0TR RZ, [UR6+0x68], R23 ;  /* 0x00006817ffffc9a7 */ /* 0x0005e20008300406 */
[----:B------:R-:W-:Y:S01]  /*4f60*/  UPLOP3.LUT UP1, UPT, UPT, UPT, UPT, 0x80, 0x8 ;  /* 0x000000000008789c */ /* 0x000fe20003f2f070 */
[----:B------:R-:W-:Y:S01]  /*4f70*/  SYNCS.ARRIVE.TRANS64.RED.A1T0 RZ, [UR13], RZ ;  /* 0x000000ffffff79a7 */ /* 0x000fe2000810040d */
[----:B------:R-:W-:Y:S09]  /*4f80*/  @P3 BRA `(.L_x_95) ;  /* 0xfffffff000903947 */ /* 0x000ff2000383ffff */
[----:B------:R-:W-:-:S04]  /*4f90*/  SHF.L.U32 R3, R31, 0x1f, RZ ;  /* 0x0000001f1f037819 */ /* 0x000fc800000006ff */
[----:B------:R-:W1:Y:S02]  /*4fa0*/  SYNCS.PHASECHK.TRANS64.TRYWAIT P0, [UR6+0x70], R3 ;  /* 0x00007003ff0075a7 */ /* 0x000e640008001106 */
[----:B-1----:R-:W-:Y:S05]  /*4fb0*/  @!P0 BRA `(.L_x_96) ;  /* 0x0000007000248947 */ /* 0x002fea0003800000 */
.L_x_189:
[----:B------:R-:W4:Y:S02]  /*4fc0*/  SYNCS.PHASECHK.TRANS64.TRYWAIT P0, [UR6+0x78], R3 ;  /* 0x00007803ff0075a7 */ /* 0x000f240008001106 */
[----:B----4-:R-:W-:Y:S05]  /*4fd0*/  @!P0 BRA `(.L_x_97) ;  /* 0x0000007000348947 */ /* 0x010fea0003800000 */
.L_x_191:
[----:B------:R-:W4:Y:S02]  /*4fe0*/  SYNCS.PHASECHK.TRANS64.TRYWAIT P0, [UR6+0x80], R3 ;  /* 0x00008003ff0075a7 */ /* 0x000f240008001106 */
[----:B----4-:R-:W-:Y:S05]  /*4ff0*/  @!P0 BRA `(.L_x_98) ;  /* 0x0000007000448947 */ /* 0x010fea0003800000 */
.L_x_193:
[----:B-1----:R-:W-:-:S07]  /*5000*/  MOV R0, UR6 ;  /* 0x0000000600007c02 */ /* 0x002fce0008000f00 */
.L_x_99:
[----:B-1----:R-:W-:-:S04]  /*5010*/  SHF.L.U32 R3, R31, 0x1f, RZ ;  /* 0x0000001f1f037819 */ /* 0x002fc800000006ff */
[----:B------:R1:W4:Y:S03]  /*5020*/  SYNCS.PHASECHK.TRANS64.TRYWAIT P0, [R0+URZ+0x88], R3 ;  /* 0x00008803000075a7 */ /* 0x00032600080011ff */
[----:B----4-:R-:W-:Y:S05]  /*5030*/  @!P0 NANOSLEEP.SYNCS 0x989680 ;  /* 0x009896800000895d */ /* 0x010fea0003900000 */
[----:B------:R-:W4:Y:S02]  /*5040*/  @!P0 SYNCS.PHASECHK.TRANS64 P0, [R0+URZ+0x88], R3 ;  /* 0x00008803000085a7 */ /* 0x000f2400080010ff */
[----:B--2-4-:R-:W-:Y:S05]  /*5050*/  @P0 EXIT ;  /* 0x000000000000094d */ /* 0x014fea0003800000 */
[----:B------:R-:W-:Y:S05]  /*5060*/  BRA `(.L_x_99) ;  /* 0xfffffffc00e87947 */ /* 0x000fea000383ffff */
.L_x_84:
[----:B------:R-:W-:-:S06]  /*5070*/  UISETP.GE.AND UP1, UPT, UR10, 0x4, UPT ;  /* 0x000000040a00788c */ /* 0x000fcc000bf26270 */
[----:B------:R-:W-:-:S13]  /*5080*/  PLOP3.LUT P0, PT, PT, PT, UP1, 0x80, 0x8 ;  /* 0x000000000008781c */ /* 0x000fda0003f0f018 */
[----:B------:R-:W-:Y:S05]  /*5090*/  @!P0 EXIT ;  /* 0x000000000000894d */ /* 0x000fea0003800000 */
[----:B------:R-:W-:Y:S01]  /*50a0*/  BAR.SYNC.DEFER_BLOCKING 0x6, 0xa0 ;  /* 0x0182800000007b1d */ /* 0x000fe20000010000 */
[C---:B------:R-:W-:Y:S01]  /*50b0*/  IMAD.SHL.U32 R198, R209.reuse, 0x40, RZ ;  /* 0x00000040d1c67824 */ /* 0x040fe200078e00ff */
[C---:B------:R-:W-:Y:S01]  /*50c0*/  LOP3.LUT R199, R209.reuse, 0x1, RZ, 0xc0, !PT ;  /* 0x00000001d1c77812 */ /* 0x040fe200078ec0ff */
[C---:B------:R-:W-:Y:S01]  /*50d0*/  IMAD.SHL.U32 R3, R209.reuse, 0x8, RZ ;  /* 0x00000008d1037824 */ /* 0x040fe200078e00ff */
[----:B------:R-:W-:Y:S01]  /*50e0*/  LOP3.LUT R208, R2, 0x60, R209, 0xf8, !PT ;  /* 0x0000006002d07812 */ /* 0x000fe200078ef8d1 */
[----:B------:R-:W-:Y:S01]  /*50f0*/  IMAD.U32 R181, R209, 0x10000, RZ ;  /* 0x00010000d1b57824 */ /* 0x000fe200078e00ff */
[----:B------:R-:W-:Y:S02]  /*5100*/  UMOV UR41, 0x400 ;  /* 0x0000040000297882 */ /* 0x000fe40000000000 */
[----:B------:R-:W1:Y:S01]  /*5110*/  LDC R197, c[0x0][0x370] ;  /* 0x0000dc00ffc57b82 */ /* 0x000e620000000800 */
[----:B------:R-:W-:Y:S01]  /*5120*/  ULEA UR41, UR45, UR41, 0x18 ;  /* 0x000000292d297291 */ /* 0x000fe2000f8ec0ff */
[----:B------:R-:W-:Y:S01]  /*5130*/  LOP3.LUT R4, R198, 0x1c0, RZ, 0xc0, !PT ;  /* 0x000001c0c6047812 */ /* 0x000fe200078ec0ff */
[----:B------:R-:W-:Y:S01]  /*5140*/  IMAD.MOV.U32 R207, RZ, RZ, 0x2 ;  /* 0x00000002ffcf7424 */ /* 0x000fe200078e00ff */
[----:B------:R-:W-:Y:S01]  /*5150*/  ISETP.NE.U32.AND P0, PT, R199, 0x1, PT ;  /* 0x00000001c700780c */ /* 0x000fe20003f05070 */
[----:B------:R-:W-:Y:S01]  /*5160*/  UIADD3 UR4, UPT, UPT, UR41, 0x400, URZ ;  /* 0x0000040029047890 */ /* 0x000fe2000fffe0ff */
[----:B------:R-:W-:Y:S01]  /*5170*/  LOP3.LUT R3, R4, 0x38, R3, 0xf8, !PT ;  /* 0x0000003804037812 */ /* 0x000fe200078ef803 */
[----:B------:R-:W-:Y:S01]  /*5180*/  IMAD.MOV.U32 R206, RZ, RZ, 0x4 ;  /* 0x00000004ffce7424 */ /* 0x000fe200078e00ff */
[----:B------:R-:W2:Y:S01]  /*5190*/  LDC R138, c[0x0][0xb0c] ;  /* 0x0002c300ff8a7b82 */ /* 0x000ea20000000800 */
[----:B------:R-:W-:Y:S01]  /*51a0*/  LOP3.LUT R181, R181, 0x600000, RZ, 0xc0, !PT ;  /* 0x00600000b5b57812 */ /* 0x000fe200078ec0ff */
[----:B------:R-:W-:Y:S01]  /*51b0*/  IMAD.MOV.U32 R205, RZ, RZ, 0x1 ;  /* 0x00000001ffcd7424 */ /* 0x000fe200078e00ff */
[----:B------:R-:W-:Y:S01]  /*51c0*/  R2P PR, R209, 0x6 ;  /* 0x00000006d1007804 */ /* 0x000fe20000000000 */
[----:B------:R-:W-:Y:S01]  /*51d0*/  IMAD.MOV.U32 R144, RZ, RZ, RZ ;  /* 0x000000ffff907224 */ /* 0x000fe200078e00ff */
[----:B------:R-:W-:Y:S01]  /*51e0*/  LOP3.LUT R198, R3, 0x1e00, R198, 0xf8, !PT ;  /* 0x00001e0003c67812 */ /* 0x000fe200078ef8c6 */
[----:B------:R-:W-:Y:S01]  /*51f0*/  IMAD.MOV.U32 R204, RZ, RZ, RZ ;  /* 0x000000ffffcc7224 */ /* 0x000fe200078e00ff */
[----:B------:R-:W-:Y:S01]  /*5200*/  P2R R3, PR, RZ, 0x1 ;  /* 0x00000001ff037803 */ /* 0x000fe20000000000 */
[----:B------:R-:W3:Y:S01]  /*5210*/  LDC R194, c[0x0][0xb20] ;  /* 0x0002c800ffc27b82 */ /* 0x000ee20000000800 */
[----:B------:R-:W4:Y:S01]  /*5220*/  LDS R0, [UR41+0x130] ;  /* 0x00013029ff007984 */ /* 0x000f220008000800 */
[----:B------:R-:W-:Y:S01]  /*5230*/  LOP3.LUT R209, R209, 0x60, RZ, 0xc0, !PT ;  /* 0x00000060d1d17812 */ /* 0x000fe200078ec0ff */
[----:B------:R-:W-:Y:S01]  /*5240*/  IMAD.MOV.U32 R211, RZ, RZ, RZ ;  /* 0x000000ffffd37224 */ /* 0x000fe200078e00ff */
[----:B------:R-:W-:Y:S01]  /*5250*/  SEL R207, R207, 0xfffffffe, !P1 ;  /* 0xfffffffecfcf7807 */ /* 0x000fe20004800000 */
[----:B------:R-:W-:Y:S01]  /*5260*/  IMAD.MOV.U32 R203, RZ, RZ, RZ ;  /* 0x000000ffffcb7224 */ /* 0x000fe200078e00ff */
[----:B------:R-:W-:Y:S01]  /*5270*/  SEL R206, R206, 0xfffffffc, !P2 ;  /* 0xfffffffccece7807 */ /* 0x000fe20005000000 */
[----:B------:R-:W-:Y:S01]  /*5280*/  IMAD.U32 R201, RZ, RZ, UR4 ;  /* 0x00000004ffc97e24 */ /* 0x000fe2000f8e00ff */
[----:B------:R-:W1:Y:S01]  /*5290*/  LDC R137, c[0x0][0xb30] ;  /* 0x0002cc00ff897b82 */ /* 0x000e620000000800 */
[----:B------:R-:W1:Y:S01]  /*52a0*/  LDCU.64 UR52, c[0x0][0x348] ;  /* 0x00006900ff3477ac */ /* 0x000e620008000a00 */
[----:B------:R-:W1:Y:S06]  /*52b0*/  LDCU UR40, c[0x0][0x384] ;  /* 0x00007080ff2877ac */ /* 0x000e6c0008000800 */
[----:B------:R-:W1:Y:S01]  /*52c0*/  LDC R195, c[0x0][0x388] ;  /* 0x0000e200ffc37b82 */ /* 0x000e620000000800 */
[----:B------:R-:W1:Y:S01]  /*52d0*/  LDCU.64 UR42, c[0x0][0x888] ;  /* 0x00011100ff2a77ac */ /* 0x000e620008000a00 */
[----:B------:R-:W1:Y:S06]  /*52e0*/  LDCU.64 UR46, c[0x0][0x8c0] ;  /* 0x00011800ff2e77ac */ /* 0x000e6c0008000a00 */
[----:B------:R-:W1:Y:S01]  /*52f0*/  LDC.64 R190, c[0x0][0xb10] ;  /* 0x0002c400ffbe7b82 */ /* 0x000e620000000a00 */
[----:B------:R-:W-:Y:S01]  /*5300*/  UMOV UR50, URZ ;  /* 0x000000ff00327c82 */ /* 0x000fe20008000000 */
[----:B------:R-:W-:-:S06]  /*5310*/  UMOV UR51, URZ ;  /* 0x000000ff00337c82 */ /* 0x000fcc0008000000 */
[----:B------:R-:W1:Y:S08]  /*5320*/  LDC.64 R132, c[0x0][0xb18] ;  /* 0x0002c600ff847b82 */ /* 0x000e700000000a00 */
[----:B------:R-:W1:Y:S01]  /*5330*/  LDC.64 R186, c[0x0][0x888] ;  /* 0x00022200ffba7b82 */ /* 0x000e620000000a00 */
[----:B----4-:R-:W-:-:S07]  /*5340*/  IMAD.IADD R181, R0, 0x1, R181 ;  /* 0x0000000100b57824 */ /* 0x010fce00078e02b5 */
[----:B------:R-:W4:Y:S08]  /*5350*/  LDC.64 R130, c[0x0][0xb28] ;  /* 0x0002ca00ff827b82 */ /* 0x000f300000000a00 */
[----:B------:R-:W1:Y:S08]  /*5360*/  LDC.64 R188, c[0x0][0x890] ;  /* 0x00022400ffbc7b82 */ /* 0x000e700000000a00 */
[----:B------:R-:W1:Y:S08]  /*5370*/  LDC.64 R184, c[0x0][0x8b0] ;  /* 0x00022c00ffb87b82 */ /* 0x000e700000000a00 */
[----:B------:R-:W1:Y:S08]  /*5380*/  LDC.64 R182, c[0x0][0x8a8] ;  /* 0x00022a00ffb67b82 */ /* 0x000e700000000a00 */
[----:B------:R-:W1:Y:S08]  /*5390*/  LDC.64 R134, c[0x0][0x8d0] ;  /* 0x00023400ff867b82 */ /* 0x000e700000000a00 */
[----:B--23--:R-:W1:Y:S02]  /*53a0*/  LDC R196, c[0x0][0x374] ;  /* 0x0000dd00ffc47b82 */ /* 0x00ce640000000800 */
.L_x_145:
[----:B------:R-:W-:Y:S02]  /*53b0*/  LEA R0, R211, UR41, 0x3 ;  /* 0x00000029d3007c11 */ /* 0x000fe4000f8e18ff */
[----:B------:R-:W-:Y:S02]  /*53c0*/  SHF.L.U32 R3, R203, 0x1f, RZ ;  /* 0x0000001fcb037819 */ /* 0x000fe400000006ff */
[----:B-1----:R-:W-:Y:S02]  /*53d0*/  LEA R16, R211, UR41, 0x4 ;  /* 0x00000029d3107c11 */ /* 0x002fe4000f8e20ff */
[----:B------:R-:W2:Y:S02]  /*53e0*/  SYNCS.PHASECHK.TRANS64.TRYWAIT P0, [R0+URZ+0xa0], R3 ;  /* 0x0000a003000075a7 */ /* 0x000ea400080011ff */
[----:B--2---:R-:W-:Y:S05]  /*53f0*/  @!P0 BRA `(.L_x_100) ;  /* 0x0000006c005c8947 */ /* 0x004fea0003800000 */
.L_x_194:
[----:B------:R-:W3:Y:S01]  /*5400*/  LDC.64 R12, c[0x0][0xb10] ;  /* 0x0002c400ff0c7b82 */ /* 0x000ee20000000a00 */
[----:B------:R-:W4:Y:S01]  /*5410*/  LDS.128 R16, [R16+0x110] ;  /* 0x0001100010107984 */ /* 0x000f220000000c00 */
[----:B-1----:R-:W-:Y:S01]  /*5420*/  ISETP.NE.AND P1, PT, R137, 0x1, PT ;  /* 0x000000018900780c */ /* 0x002fe20003f25270 */
[----:B--2---:R-:W-:Y:S01]  /*5430*/  VIADD R0, R0, 0xb0 ;  /* 0x000000b000007836 */ /* 0x004fe20000000000 */
[----:B------:R-:W-:Y:S04]  /*5440*/  ISETP.GE.AND P0, PT, R136, 0x1, PT ;  /* 0x000000018800780c */ /* 0x000fe80003f06270 */
[----:B------:R-:W1:Y:S01]  /*5450*/  LDC.64 R10, c[0x0][0xb18] ;  /* 0x0002c600ff0a7b82 */ /* 0x000e620000000a00 */
[----:B------:R-:W-:Y:S01]  /*5460*/  PRMT R0, RZ, 0x654, R0 ;  /* 0x00000654ff007816 */ /* 0x000fe20000000000 */
[----:B------:R-:W-:Y:S01]  /*5470*/  @!PT LDS RZ, [RZ] ;  /* 0x00000000fffff984 */ /* 0x000fe20000000800 */
[----:B------:R-:W-:Y:S01]  /*5480*/  @!PT LDS RZ, [RZ] ;  /* 0x00000000fffff984 */ /* 0x000fe20000000800 */
[----:B------:R-:W-:Y:S01]  /*5490*/  @!PT LDS RZ, [RZ] ;  /* 0x00000000fffff984 */ /* 0x000fe20000000800 */
[----:B------:R-:W-:Y:S01]  /*54a0*/  @!PT LDS RZ, [RZ] ;  /* 0x00000000fffff984 */ /* 0x000fe20000000800 */
[----:B------:R2:W-:Y:S06]  /*54b0*/  MEMBAR.ALL.CTA ;  /* 0x0000000000007992 */ /* 0x0005ec0000008000 */
[----:B--2---:R-:W2:Y:S01]  /*54c0*/  FENCE.VIEW.ASYNC.S ;  /* 0x00000000000073c6 */ /* 0x004ea20000000000 */
[----:B------:R-:W1:Y:S08]  /*54d0*/  @!P1 LDC R14, c[0x0][0xb20] ;  /* 0x0002c800ff0e9b82 */ /* 0x000e700000000800 */
[----:B------:R-:W1:Y:S01]  /*54e0*/  @!P1 LDC R9, c[0x0][0xb0c] ;  /* 0x0002c300ff099b82 */ /* 0x000e620000000800 */
[----:B--2---:R2:W-:Y:S01]  /*54f0*/  SYNCS.ARRIVE.TRANS64.RED.A1T0 RZ, [R0+URZ], RZ ;  /* 0x000000ff00ff79a7 */ /* 0x0045e200081004ff */
[----:B----4-:R-:W-:Y:S04]  /*5500*/  LOP3.LUT P4, RZ, R18, 0x1, RZ, 0xc0, !PT ;  /* 0x0000000112ff7812 */ /* 0x010fe8000788c0ff */
[----:B------:R-:W-:Y:S09]  /*5510*/  P2R R210, PR, RZ, 0x10 ;  /* 0x00000010ffd27803 */ /* 0x000ff20000000000 */
[----:B------:R-:W-:Y:S02]  /*5520*/  @P4 MOV R141, R16 ;  /* 0x00000010008d4202 */ /* 0x000fe40000000f00 */
[----:B------:R-:W-:Y:S01]  /*5530*/  @P4 LOP3.LUT R139, R17, 0xffff, RZ, 0xc0, !PT ;  /* 0x0000ffff118b4812 */ /* 0x000fe200078ec0ff */
[----:B--23--:R-:W-:Y:S06]  /*5540*/  @!P0 BRA `(.L_x_101) ;  /* 0x0000000000a48947 */ /* 0x00cfec0003800000 */
[----:B------:R-:W-:Y:S01]  /*5550*/  IMAD.HI.U32 R23, R196, R133, RZ ;  /* 0x00000085c4177227 */ /* 0x000fe200078e00ff */
[----:B------:R-:W-:Y:S02]  /*5560*/  ISETP.NE.AND P0, PT, R132, 0x1, PT ;  /* 0x000000018400780c */ /* 0x000fe40003f05270 */
[----:B------:R-:W-:Y:S01]  /*5570*/  ISETP.NE.AND P2, PT, R136, 0x1, PT ;  /* 0x000000018800780c */ /* 0x000fe20003f45270 */
[----:B------:R-:W-:Y:S01]  /*5580*/  IMAD.HI.U32 R22, R197, R190, RZ ;  /* 0x000000bec5167227 */ /* 0x000fe200078e00ff */
[----:B------:R-:W-:Y:S02]  /*5590*/  SHF.R.U32.HI R23, RZ, R194, R23 ;  /* 0x000000c2ff177219 */ /* 0x000fe40000011617 */
[----:B------:R-:W-:Y:S01]  /*55a0*/  ISETP.NE.AND P3, PT, R138, 0x1, PT ;  /* 0x000000018a00780c */ /* 0x000fe20003f65270 */
[----:B------:R-:W-:Y:S01]  /*55b0*/  IMAD.HI.U32 R26, R141, R190, RZ ;  /* 0x000000be8d1a7227 */ /* 0x000fe200078e00ff */
[----:B------:R-:W-:Y:S02]  /*55c0*/  SHF.R.U32.HI R22, RZ, R191, R22 ;  /* 0x000000bfff167219 */ /* 0x000fe40000011616 */
[----:B------:R-:W-:Y:S01]  /*55d0*/  SEL R3, R196, R23, !P0 ;  /* 0x00000017c4037207 */ /* 0x000fe20004000000 */
[----:B------:R-:W-:Y:S01]  /*55e0*/  IMAD.HI.U32 R23, R139, R133, RZ ;  /* 0x000000858b177227 */ /* 0x000fe200078e00ff */
[----:B------:R-:W-:Y:S02]  /*55f0*/  SEL R7, R197, R22, !P3 ;  /* 0x00000016c5077207 */ /* 0x000fe40005800000 */
[----:B------:R-:W-:Y:S01]  /*5600*/  SHF.R.U32.HI R26, RZ, R191, R26 ;  /* 0x000000bfff1a7219 */ /* 0x000fe2000001161a */
[-C--:B------:R-:W-:Y:S04]  /*5610*/  IMAD.HI.U32 R22, R3, R130.reuse, RZ ;  /* 0x0000008203167227 */ /* 0x080fe800078e00ff */
[----:B------:R-:W-:Y:S01]  /*5620*/  IMAD.HI.U32 R24, R7, R130, RZ ;  /* 0x0000008207187227 */ /* 0x000fe200078e00ff */
[-C--:B------:R-:W-:Y:S02]  /*5630*/  @P2 SHF.R.U32.HI R3, RZ, R131.reuse, R22 ;  /* 0x00000083ff032219 */ /* 0x080fe40000011616 */
[----:B------:R-:W-:Y:S02]  /*5640*/  SHF.R.U32.HI R22, RZ, R194, R23 ;  /* 0x000000c2ff167219 */ /* 0x000fe40000011617 */
[----:B------:R-:W-:Y:S01]  /*5650*/  @P2 SHF.R.U32.HI R7, RZ, R131, R24 ;  /* 0x00000083ff072219 */ /* 0x000fe20000011618 */
[C---:B------:R-:W-:Y:S01]  /*5660*/  IMAD R2, R136.reuse, R3, RZ ;  /* 0x0000000388027224 */ /* 0x040fe200078e02ff */
[----:B------:R-:W-:Y:S02]  /*5670*/  SEL R5, R139, R22, !P0 ;  /* 0x000000168b057207 */ /* 0x000fe40004000000 */
[----:B------:R-:W-:Y:S01]  /*5680*/  SEL R3, R141, R26, !P3 ;  /* 0x0000001a8d037207 */ /* 0x000fe20005800000 */
[----:B------:R-:W-:Y:S01]  /*5690*/  IMAD R4, R136, R7, RZ ;  /* 0x0000000788047224 */ /* 0x000fe200078e02ff */
[C---:B------:R-:W-:Y:S01]  /*56a0*/  ISETP.GE.AND P0, PT, R5.reuse, R2, PT ;  /* 0x000000020500720c */ /* 0x040fe20003f06270 */
[----:B------:R-:W-:Y:S03]  /*56b0*/  IMAD.HI.U32 R6, R5, R130, RZ ;  /* 0x0000008205067227 */ /* 0x000fe600078e00ff */
[----:B------:R-:W-:Y:S01]  /*56c0*/  ISETP.GE.OR P0, PT, R3, R4, P0 ;  /* 0x000000040300720c */ /* 0x000fe20000706670 */
[----:B------:R-:W-:Y:S01]  /*56d0*/  IMAD.MOV R4, RZ, RZ, -R3 ;  /* 0x000000ffff047224 */ /* 0x000fe200078e0a03 */
[-C--:B------:R-:W-:Y:S03]  /*56e0*/  SHF.R.U32.HI R6, RZ, R131.reuse, R6 ;  /* 0x00000083ff067219 */ /* 0x080fe60000011606 */
[----:B------:R-:W-:Y:S01]  /*56f0*/  IMAD R141, R138, R4, R141 ;  /* 0x000000048a8d7224 */ /* 0x000fe200078e028d */
[----:B------:R-:W-:Y:S05]  /*5700*/  SEL R15, R5, R6, !P2 ;  /* 0x00000006050f7207 */ /* 0x000fea0005000000 */
[----:B------:R-:W-:Y:S02]  /*5710*/  IMAD.MOV R6, RZ, RZ, -R15 ;  /* 0x000000ffff067224 */ /* 0x000fe400078e0a0f */
[C---:B------:R-:W-:Y:S04]  /*5720*/  @!P0 IMAD.HI.U32 R2, R3.reuse, R130, RZ ;  /* 0x0000008203028227 */ /* 0x040fe800078e00ff */
[----:B------:R-:W-:Y:S01]  /*5730*/  IMAD R6, R136, R6, R5 ;  /* 0x0000000688067224 */ /* 0x000fe200078e0205 */
[----:B------:R-:W-:Y:S04]  /*5740*/  @!P0 SHF.R.U32.HI R2, RZ, R131, R2 ;  /* 0x00000083ff028219 */ /* 0x000fe80000011602 */
[----:B------:R-:W-:Y:S02]  /*5750*/  @!P0 SEL R0, R3, R2, !P2 ;  /* 0x0000000203008207 */ /* 0x000fe40005000000 */
[----:B------:R-:W-:Y:S02]  /*5760*/  IADD3 R2, PT, PT, -R5, RZ, RZ ;  /* 0x000000ff05027210 */ /* 0x000fe40007ffe1ff */
[----:B------:R-:W-:Y:S01]  /*5770*/  @!P0 IADD3 R8, PT, PT, R15, -R0, RZ ;  /* 0x800000000f088210 */ /* 0x000fe20007ffe0ff */
[----:B------:R-:W-:Y:S02]  /*5780*/  @!P0 IMAD R0, R7, R6, R0 ;  /* 0x0000000607008224 */ /* 0x000fe400078e0200 */
[----:B------:R-:W-:Y:S02]  /*5790*/  IMAD R139, R132, R2, R139 ;  /* 0x00000002848b7224 */ /* 0x000fe400078e028b */
[----:B------:R-:W-:Y:S02]  /*57a0*/  @!P0 IMAD R5, R8, R136, R3 ;  /* 0x0000008808058224 */ /* 0x000fe400078e0203 */
[----:B------:R-:W-:Y:S04]  /*57b0*/  @!P0 IMAD.MOV.U32 R3, RZ, RZ, R0 ;  /* 0x000000ffff038224 */ /* 0x000fe800078e0000 */
[----:B------:R-:W-:Y:S02]  /*57c0*/  IMAD R141, R3, R138, R141 ;  /* 0x0000008a038d7224 */ /* 0x000fe400078e028d */
[----:B------:R-:W-:Y:S07]  /*57d0*/  IMAD R139, R5, R132, R139 ;  /* 0x00000084058b7224 */ /* 0x000fee00078e028b */
.L_x_101:
[----:B-1----:R-:W-:Y:S01]  /*57e0*/  @!P1 ISETP.NE.AND P0, PT, R10, 0x1, PT ;  /* 0x000000010a00980c */ /* 0x002fe20003f05270 */
[----:B------:R-:W-:Y:S01]  /*57f0*/  @!P1 IMAD.HI.U32 R3, R139, R11, RZ ;  /* 0x0000000b8b039227 */ /* 0x000fe200078e00ff */
[----:B------:R-:W-:Y:S01]  /*5800*/  R2UR UR38, R21 ;  /* 0x00000000152672ca */ /* 0x000fe200000e0000 */
[----:B------:R-:W-:Y:S01]  /*5810*/  BSSY.RECONVERGENT B6, `(.L_x_102) ;  /* 0x0000031000067945 */ /* 0x000fe20003800200 */
[----:B------:R-:W-:Y:S01]  /*5820*/  R2UR UR37, R20 ;  /* 0x00000000142572ca */ /* 0x000fe200000e0000 */
[----:B------:R-:W-:Y:S01]  /*5830*/  @!P1 IMAD.HI.U32 R0, R141, R12, RZ ;  /* 0x0000000c8d009227 */ /* 0x000fe200078e00ff */
[----:B------:R-:W-:Y:S02]  /*5840*/  @!P1 SHF.R.U32.HI R2, RZ, R14, R3 ;  /* 0x0000000eff029219 */ /* 0x000fe40000011603 */
[----:B------:R-:W-:Y:S01]  /*5850*/  @!P1 ISETP.NE.AND P2, PT, R9, 0x1, PT ;  /* 0x000000010900980c */ /* 0x000fe20003f45270 */
[----:B------:R-:W-:Y:S01]  /*5860*/  VIADD R211, R211, 0x1 ;  /* 0x00000001d3d37836 */ /* 0x000fe20000000000 */
[----:B------:R-:W-:Y:S02]  /*5870*/  @!P1 SEL R2, R139, R2, !P0 ;  /* 0x000000028b029207 */ /* 0x000fe40004000000 */
[----:B------:R-:W-:Y:S02]  /*5880*/  @!P1 SHF.R.U32.HI R0, RZ, R13, R0 ;  /* 0x0000000dff009219 */ /* 0x000fe40000011600 */
[----:B------:R-:W-:Y:S01]  /*5890*/  LOP3.LUT P0, RZ, R201, 0x3f0, RZ, 0xc0, !PT ;  /* 0x000003f0c9ff7812 */ /* 0x000fe2000780c0ff */
[----:B------:R-:W-:Y:S01]  /*58a0*/  USHF.L.U32 UR38, UR38, 0x7, URZ ;  /* 0x0000000726267899 */ /* 0x000fe200080006ff */
[----:B------:R-:W-:Y:S01]  /*58b0*/  @!P1 SEL R3, R141, R0, !P2 ;  /* 0x000000008d039207 */ /* 0x000fe20005000000 */
[----:B------:R-:W-:Y:S01]  /*58c0*/  USHF.L.U32 UR37, UR37, 0x8, URZ ;  /* 0x0000000825257899 */ /* 0x000fe200080006ff */
[----:B------:R-:W-:Y:S03]  /*58d0*/  @P4 SHF.R.U32.HI R202, RZ, 0x10, R17 ;  /* 0x00000010ffca4819 */ /* 0x000fe60000011611 */
[----:B------:R-:W-:Y:S02]  /*58e0*/  @!P1 IMAD.IADD R0, R2, 0x1, -R3 ;  /* 0x0000000102009824 */ /* 0x000fe400078e0a03 */
[----:B------:R-:W-:Y:S02]  /*58f0*/  @!P1 IMAD.IADD R2, R3, 0x1, -R2 ;  /* 0x0000000103029824 */ /* 0x000fe400078e0a02 */
[----:B------:R-:W-:Y:S02]  /*5900*/  @!P1 IMAD R141, R0, R9, R141 ;  /* 0x00000009008d9224 */ /* 0x000fe400078e028d */
[----:B------:R-:W-:Y:S01]  /*5910*/  @!P1 IMAD R139, R2, R10, R139 ;  /* 0x0000000a028b9224 */ /* 0x000fe200078e028b */
[----:B------:R-:W-:Y:S06]  /*5920*/  @!P0 BRA `(.L_x_103) ;  /* 0x00000000007c8947 */ /* 0x000fec0003800000 */
[----:B------:R-:W1:Y:S01]  /*5930*/  LDCU.64 UR8, c[0x4][0x80] ;  /* 0x01001000ff0877ac */ /* 0x000e620008000a00 */
[----:B------:R-:W-:Y:S01]  /*5940*/  MOV R2, 0x0 ;  /* 0x0000000000027802 */ /* 0x000fe20000000f00 */
[----:B------:R-:W-:Y:S02]  /*5950*/  HFMA2 R12, -RZ, RZ, 0, 5.9604644775390625e-08 ;  /* 0x00000001ff0c7431 */ /* 0x000fe400000001ff */
[----:B------:R-:W-:Y:S01]  /*5960*/  IMAD.MOV.U32 R8, RZ, RZ, 0x70 ;  /* 0x00000070ff087424 */ /* 0x000fe200078e00ff */
[----:B------:R2:W3:Y:S01]  /*5970*/  LDC.64 R14, c[0x4][R2] ;  /* 0x01000000020e7b82 */ /* 0x0004e20000000a00 */
[----:B------:R-:W4:Y:S01]  /*5980*/  LDCU.64 UR6, c[0x4][0x88] ;  /* 0x01001100ff0677ac */ /* 0x000f220008000a00 */
[----:B------:R-:W-:Y:S01]  /*5990*/  IMAD.MOV.U32 R13, RZ, RZ, RZ ;  /* 0x000000ffff0d7224 */ /* 0x000fe200078e00ff */
[----:B------:R-:W2:Y:S01]  /*59a0*/  LDCU.64 UR4, c[0x4][0x8] ;  /* 0x01000100ff0477ac */ /* 0x000ea20008000a00 */
[----:B-1----:R-:W-:Y:S01]  /*59b0*/  MOV R5, UR9 ;  /* 0x0000000900057c02 */ /* 0x002fe20008000f00 */
[----:B------:R-:W-:Y:S01]  /*59c0*/  IMAD.U32 R4, RZ, RZ, UR8 ;  /* 0x00000008ff047e24 */ /* 0x000fe2000f8e00ff */
[----:B----4-:R-:W-:Y:S01]  /*59d0*/  MOV R7, UR7 ;  /* 0x0000000700077c02 */ /* 0x010fe20008000f00 */
[----:B------:R-:W-:Y:S01]  /*59e0*/  IMAD.U32 R6, RZ, RZ, UR6 ;  /* 0x00000006ff067e24 */ /* 0x000fe2000f8e00ff */
[----:B--2---:R-:W-:Y:S01]  /*59f0*/  MOV R11, UR5 ;  /* 0x00000005000b7c02 */ /* 0x004fe20008000f00 */
[----:B------:R-:W-:Y:S02]  /*5a00*/  IMAD.U32 R10, RZ, RZ, UR4 ;  /* 0x00000004ff0a7e24 */ /* 0x000fe4000f8e00ff */
[----:B------:R-:W-:Y:S07]  /*5a10*/  LEPC R20, `(.L_x_104) ;  /* 0x000000001014794e */ /* 0x000fee0000000000 */
[----:B---3-5:R-:W-:Y:S05]  /*5a20*/  CALL.ABS.NOINC R14 ;  /* 0x000000000e007343 */ /* 0x028fea0003c00000 */
.L_x_104:
[----:B------:R-:W1:Y:S01]  /*5a30*/  LDCU.64 UR8, c[0x4][0x80] ;  /* 0x01001000ff0877ac */ /* 0x000e620008000a00 */
[----:B------:R-:W2:Y:S01]  /*5a40*/  LDC.64 R2, c[0x4][R2] ;  /* 0x0100000002027b82 */ /* 0x000ea20000000a00 */
[----:B------:R-:W-:Y:S02]  /*5a50*/  HFMA2 R12, -RZ, RZ, 0, 5.9604644775390625e-08 ;  /* 0x00000001ff0c7431 */ /* 0x000fe400000001ff */
[----:B------:R-:W-:Y:S02]  /*5a60*/  IMAD.MOV.U32 R8, RZ, RZ, 0x70 ;  /* 0x00000070ff087424 */ /* 0x000fe400078e00ff */
[----:B------:R-:W-:Y:S01]  /*5a70*/  IMAD.MOV.U32 R13, RZ, RZ, RZ ;  /* 0x000000ffff0d7224 */ /* 0x000fe200078e00ff */
[----:B------:R-:W3:Y:S01]  /*5a80*/  LDCU.64 UR6, c[0x4][0x88] ;  /* 0x01001100ff0677ac */ /* 0x000ee20008000a00 */
[----:B------:R-:W4:Y:S01]  /*5a90*/  LDCU.64 UR4, c[0x4][0x8] ;  /* 0x01000100ff0477ac */ /* 0x000f220008000a00 */
[----:B-1----:R-:W-:Y:S02]  /*5aa0*/  MOV R4, UR8 ;  /* 0x0000000800047c02 */ /* 0x002fe40008000f00 */
[----:B------:R-:W-:Y:S02]  /*5ab0*/  MOV R5, UR9 ;  /* 0x0000000900057c02 */ /* 0x000fe40008000f00 */
[----:B---3--:R-:W-:Y:S01]  /*5ac0*/  MOV R7, UR7 ;  /* 0x0000000700077c02 */ /* 0x008fe20008000f00 */
[----:B------:R-:W-:Y:S01]  /*5ad0*/  IMAD.U32 R6, RZ, RZ, UR6 ;  /* 0x00000006ff067e24 */ /* 0x000fe2000f8e00ff */
[----:B----4-:R-:W-:Y:S01]  /*5ae0*/  MOV R11, UR5 ;  /* 0x00000005000b7c02 */ /* 0x010fe20008000f00 */
[----:B------:R-:W-:Y:S02]  /*5af0*/  IMAD.U32 R10, RZ, RZ, UR4 ;  /* 0x00000004ff0a7e24 */ /* 0x000fe4000f8e00ff */
[----:B------:R-:W-:Y:S07]  /*5b00*/  LEPC R20, `(.L_x_103) ;  /* 0x000000001014794e */ /* 0x000fee0000000000 */
[----:B--2---:R-:W-:Y:S05]  /*5b10*/  CALL.ABS.NOINC R2 ;  /* 0x0000000002007343 */ /* 0x004fea0003c00000 */
.L_x_103:
[----:B------:R-:W-:Y:S05]  /*5b20*/  BSYNC.RECONVERGENT B6 ;  /* 0x0000000000067941 */ /* 0x000fea0003800200 */
.L_x_102:
[----:B------:R-:W-:Y:S01]  /*5b30*/  ISETP.NE.U32.AND P3, PT, R188, RZ, PT ;  /* 0x000000ffbc00720c */ /* 0x000fe20003f65070 */
[----:B------:R-:W-:Y:S01]  /*5b40*/  USHF.R.S32.HI UR4, URZ, 0x1f, UR44 ;  /* 0x0000001fff047899 */ /* 0x000fe2000801142c */
[----:B------:R-:W-:Y:S01]  /*5b50*/  IADD3 R6, P0, PT, R208, UR38, RZ ;  /* 0x00000026d0067c10 */ /* 0x000fe2000ff1e0ff */
[----:B------:R-:W-:Y:S01]  /*5b60*/  IMAD.U32 R2, RZ, RZ, UR38 ;  /* 0x00000026ff027e24 */ /* 0x000fe2000f8e00ff */
[----:B------:R-:W-:Y:S01]  /*5b70*/  ISETP.NE.AND.EX P3, PT, R189, RZ, PT, P3 ;  /* 0x000000ffbd00720c */ /* 0x000fe20003f65330 */
[----:B------:R-:W1:Y:S01]  /*5b80*/  LDCU UR5, c[0x0][0x8c8] ;  /* 0x00011900ff0577ac */ /* 0x000e620008000800 */
[----:B------:R-:W-:Y:S01]  /*5b90*/  ISETP.NE.U32.AND P4, PT, R184, RZ, PT ;  /* 0x000000ffb800720c */ /* 0x000fe20003f85070 */
[----:B------:R-:W-:Y:S01]  /*5ba0*/  IMAD R0, R134, UR4, RZ ;  /* 0x0000000486007c24 */ /* 0x000fe2000f8e02ff */
[----:B------:R-:W-:Y:S01]  /*5bb0*/  LEA.HI.X.SX32 R7, R2, RZ, 0x1, P0 ;  /* 0x000000ff02077211 */ /* 0x000fe200000f0eff */
[----:B------:R-:W-:Y:S01]  /*5bc0*/  UISETP.NE.U32.AND UP0, UPT, UR46, URZ, UPT ;  /* 0x000000ff2e00728c */ /* 0x000fe2000bf05070 */
[----:B------:R-:W-:Y:S01]  /*5bd0*/  ISETP.NE.U32.AND P2, PT, RZ, UR42, PT ;  /* 0x0000002aff007c0c */ /* 0x000fe2000bf45070 */
[----:B------:R-:W-:Y:S01]  /*5be0*/  IMAD R0, R135, UR44, R0 ;  /* 0x0000002c87007c24 */ /* 0x000fe2000f8e0200 */
[----:B------:R-:W-:Y:S01]  /*5bf0*/  ISETP.NE.U32.AND P1, PT, R188, RZ, PT ;  /* 0x000000ffbc00720c */ /* 0x000fe20003f25070 */
[----:B------:R-:W-:Y:S01]  /*5c00*/  IMAD.WIDE.U32 R6, R134, UR44, R6 ;  /* 0x0000002c86067c25 */ /* 0x000fe2000f8e0006 */
[----:B------:R-:W-:Y:S02]  /*5c10*/  ISETP.NE.AND.EX P4, PT, R185, RZ, PT, P4 ;  /* 0x000000ffb900720c */ /* 0x000fe40003f85340 */
[----:B------:R-:W-:Y:S01]  /*5c20*/  ISETP.NE.AND.EX P2, PT, RZ, UR43, PT, P2 ;  /* 0x0000002bff007c0c */ /* 0x000fe2000bf45320 */
[----:B------:R-:W-:Y:S01]  /*5c30*/  IMAD.IADD R2, R7, 0x1, R0 ;  /* 0x0000000107027824 */ /* 0x000fe200078e0200 */
[C---:B------:R-:W-:Y:S04]  /*5c40*/  LEA R4, P0, R6.reuse, UR46, 0x1 ;  /* 0x0000002e06047c11 */ /* 0x040fe8000f8008ff */
[----:B------:R-:W-:Y:S01]  /*5c50*/  LEA.HI.X R5, R6, UR47, R2, 0x1, P0 ;  /* 0x0000002f06057c11 */ /* 0x000fe200080f0c02 */
[----:B-1----:R-:W-:Y:S08]  /*5c60*/  @!P3 BRA `(.L_x_105) ;  /* 0x00000000002cb947 */ /* 0x002ff00003800000 */
[----:B------:R-:W-:Y:S01]  /*5c70*/  ISETP.NE.U32.AND P0, PT, R186, RZ, PT ;  /* 0x000000ffba00720c */ /* 0x000fe20003f05070 */
[----:B------:R-:W-:Y:S03]  /*5c80*/  IMAD.MOV.U32 R193, RZ, RZ, 0x1 ;  /* 0x00000001ffc17424 */ /* 0x000fe600078e00ff */
[----:B------:R-:W-:Y:S11]  /*5c90*/  ISETP.NE.AND.EX P0, PT, R187, RZ, PT, P0 ;  /* 0x000000ffbb00720c */ /* 0x000ff60003f05300 */
[----:B------:R-:W-:Y:S02]  /*5ca0*/  @!UPT UIADD3 URZ, UPT, UPT, URZ, URZ, URZ ;  /* 0x000000fffffff290 */ /* 0x000fe4000fffe0ff */
[----:B------:R-:W1:Y:S01]  /*5cb0*/  @P0 LDC.64 R2, c[0x0][0x888] ;  /* 0x00022200ff020b82 */ /* 0x000e620000000a00 */
[----:B------:R-:W-:Y:S04]  /*5cc0*/  @P0 IMAD R0, R188, UR44, RZ ;  /* 0x0000002cbc000c24 */ /* 0x000fe8000f8e02ff */
[----:B-1----:R-:W-:Y:S04]  /*5cd0*/  @P0 IMAD.WIDE R2, R0, 0x4, R2 ;  /* 0x0000000400020825 */ /* 0x002fe800078e0202 */
[----:B------:R-:W-:Y:S01]  /*5ce0*/  HFMA2 R0, -RZ, RZ, 0, 5.9604644775390625e-08 ;  /* 0x00000001ff007431 */ /* 0x000fe200000001ff */
[----:B-----5:R1:W5:Y:S04]  /*5cf0*/  @P0 LDG.E R145, desc[UR48][R2.64] ;  /* 0x0000003002910981 */ /* 0x020368000c1e1900 */
[----:B------:R-:W-:Y:S01]  /*5d00*/  @!P0 PRMT R193, R0, 0x7610, R193 ;  /* 0x0000761000c18816 */ /* 0x000fe200000000c1 */
[----:B-1----:R-:W2:Y:S06]  /*5d10*/  @!P0 LDC R145, c[0x0][0x880] ;  /* 0x00022000ff918b82 */ /* 0x002eac0000000800 */
.L_x_105:
[----:B------:R-:W-:Y:S01]  /*5d20*/  ISETP.NE.AND.EX P0, PT, R189, RZ, PT, P1 ;  /* 0x000000ffbd00720c */ /* 0x000fe20003f05310 */
[----:B------:R-:W-:Y:S01]  /*5d30*/  UISETP.NE.AND.EX UP0, UPT, UR47, URZ, UPT, UP0 ;  /* 0x000000ff2f00728c */ /* 0x000fe2000bf05300 */
[----:B------:R-:W-:Y:S01]  /*5d40*/  LOP3.LUT R205, R205, 0x1, RZ, 0x3c, !PT ;  /* 0x00000001cdcd7812 */ /* 0x000fe200078e3cff */
[----:B------:R-:W-:Y:S01]  /*5d50*/  IMAD.U32 R2, RZ, RZ, UR5 ;  /* 0x00000005ff027e24 */ /* 0x000fe2000f8e00ff */
[----:B------:R-:W-:Y:S09]  /*5d60*/  @!P4 BRA `(.L_x_106) ;  /* 0x000000000020c947 */ /* 0x000ff20003800000 */
[----:B------:R-:W-:Y:S04]  /*5d70*/  ISETP.NE.U32.AND P4, PT, R182, RZ, PT ;  /* 0x000000ffb600720c */ /* 0x000fe80003f85070 */
[----:B------:R-:W-:Y:S11]  /*5d80*/  ISETP.NE.AND.EX P4, PT, R183, RZ, PT, P4 ;  /* 0x000000ffb700720c */ /* 0x000ff60003f85340 */
[----:B------:R-:W-:Y:S02]  /*5d90*/  @!UPT UIADD3 URZ, UPT, UPT, URZ, URZ, URZ ;  /* 0x000000fffffff290 */ /* 0x000fe4000fffe0ff */
[----:B------:R-:W1:Y:S01]  /*5da0*/  @P4 LDC.64 R6, c[0x0][0x8a8] ;  /* 0x00022a00ff064b82 */ /* 0x000e620000000a00 */
[----:B------:R-:W-:Y:S04]  /*5db0*/  @P4 IMAD R0, R184, UR44, RZ ;  /* 0x0000002cb8004c24 */ /* 0x000fe8000f8e02ff */
[----:B-1----:R-:W-:Y:S05]  /*5dc0*/  @P4 IMAD.WIDE R6, R0, 0x4, R6 ;  /* 0x0000000400064825 */ /* 0x002fea00078e0206 */
[----:B-----5:R1:W5:Y:S02]  /*5dd0*/  @P4 LDG.E R143, desc[UR48][R6.64] ;  /* 0x00000030068f4981 */ /* 0x020364000c1e1900 */
[----:B-1----:R-:W3:Y:S02]  /*5de0*/  @!P4 LDC R143, c[0x0][0x8a0] ;  /* 0x00022800ff8fcb82 */ /* 0x002ee40000000800 */
.L_x_106:
[----:B------:R-:W-:Y:S04]  /*5df0*/  PLOP3.LUT P4, PT, PT, PT, PT, 0x8, 0x80 ;  /* 0x000000000080781c */ /* 0x000fe80003f8e170 */
[----:B------:R-:W-:Y:S01]  /*5e00*/  P2R R215, PR, RZ, 0x10 ;  /* 0x00000010ffd77803 */ /* 0x000fe20000000000 */
[----:B------:R-:W-:Y:S08]  /*5e10*/  @P2 BRA P0, `(.L_x_107) ;  /* 0x0000000000342947 */ /* 0x000ff00000000000 */
[----:B------:R-:W-:Y:S02]  /*5e20*/  ISETP.NE.AND.EX P0, PT, R189, RZ, PT, P1 ;  /* 0x000000ffbd00720c */ /* 0x000fe40003f05310 */
[----:B------:R-:W-:Y:S11]  /*5e30*/  PLOP3.LUT P1, PT, PT, PT, PT, 0x80, 0x8 ;  /* 0x000000000008781c */ /* 0x000ff60003f2f070 */
[----:B------:R-:W-:Y:S02]  /*5e40*/  @P0 LOP3.LUT P2, RZ, R193, 0xff, RZ, 0xc0, !PT ;  /* 0x000000ffc1ff0812 */ /* 0x000fe4000784c0ff */
[----:B------:R-:W-:Y:S02]  /*5e50*/  @P0 ISETP.NE.U32.AND P4, PT, RZ, UR42, PT ;  /* 0x0000002aff000c0c */ /* 0x000fe4000bf85070 */
[----:B------:R-:W-:Y:S02]  /*5e60*/  @P0 PLOP3.LUT P1, PT, P2, PT, PT, 0x80, 0x8 ;  /* 0x000000000008081c */ /* 0x000fe4000172f070 */
[C---:B--2--5:R-:W-:Y:S02]  /*5e70*/  @P0 FSETP.NEU.AND P2, PT, R145.reuse, RZ, PT ;  /* 0x000000ff9100020b */ /* 0x064fe40003f4d000 */
[----:B------:R-:W-:Y:S02]  /*5e80*/  @P0 ISETP.NE.AND.EX P4, PT, RZ, UR43, PT, P4 ;  /* 0x0000002bff000c0c */ /* 0x000fe4000bf85340 */
[----:B------:R-:W-:Y:S02]  /*5e90*/  @P0 SEL R0, RZ, 0xffffffff, P2 ;  /* 0xffffffffff000807 */ /* 0x000fe40001000000 */
[----:B------:R-:W-:Y:S05]  /*5ea0*/  @!P0 FSETP.EQ.AND P5, PT, R145, RZ, PT ;  /* 0x000000ff9100820b */ /* 0x000fea0003fa2000 */
[----:B------:R-:W-:Y:S04]  /*5eb0*/  @!P1 SEL R0, RZ, 0xffffffff, P4 ;  /* 0xffffffffff009807 */ /* 0x000fe80002000000 */
[----:B------:R-:W-:Y:S04]  /*5ec0*/  @P0 LOP3.LUT R0, R0, 0x1, RZ, 0xc0, !PT ;  /* 0x0000000100000812 */ /* 0x000fe800078ec0ff */
[----:B------:R-:W-:Y:S04]  /*5ed0*/  @P0 ISETP.EQ.U32.AND P5, PT, R0, 0x1, PT ;  /* 0x000000010000080c */ /* 0x000fe80003fa2070 */
[----:B------:R-:W-:Y:S09]  /*5ee0*/  P2R R215, PR, RZ, 0x20 ;  /* 0x00000020ffd77803 */ /* 0x000ff20000000000 */
.L_x_107:
[----:B------:R-:W-:Y:S05]  /*5ef0*/  BRA.U !UP0, `(.L_x_108) ;  /* 0x0000000108187547 */ /* 0x000fea000b800000 */
[----:B------:R-:W-:Y:S01]  /*5f00*/  ISETP.LE.AND P0, PT, R195, UR37, PT ;  /* 0x00000025c3007c0c */ /* 0x000fe2000bf03270 */
[----:B------:R-:W-:Y:S05]  /*5f10*/  VIADD R0, R208, UR38 ;  /* 0x00000026d0007c36 */ /* 0x000fea0008000000 */
[----:B------:R-:W-:Y:S02]  /*5f20*/  ISETP.GE.OR P0, PT, R0, UR40, P0 ;  /* 0x0000002800007c0c */ /* 0x000fe40008706670 */
[----:B------:R-:W-:Y:S11]  /*5f30*/  PRMT R0, RZ, 0x7610, R0 ;  /* 0x00007610ff007816 */ /* 0x000ff60000000000 */
[----:B------:R-:W4:Y:S02]  /*5f40*/  @!P0 LDG.E.U16 R0, desc[UR48][R4.64] ;  /* 0x0000003004008981 */ /* 0x000f24000c1e1500 */
[----:B----4-:R-:W-:Y:S07]  /*5f50*/  HADD2.F32 R2, -RZ, R0.H0_H0 ;  /* 0x20000000ff027230 */ /* 0x010fee0000004100 */
.L_x_108:
[----:B------:R-:W-:Y:S01]  /*5f60*/  ISETP.NE.AND P5, PT, R215, RZ, PT ;  /* 0x000000ffd700720c */ /* 0x000fe20003fa5270 */
[----:B------:R-:W-:Y:S01]  /*5f70*/  IMAD.SHL.U32 R217, R198, 0x2, RZ ;  /* 0x00000002c6d97824 */ /* 0x000fe200078e00ff */
[----:B------:R-:W-:Y:S01]  /*5f80*/  LEA R218, R144, UR41, 0x3 ;  /* 0x0000002990da7c11 */ /* 0x000fe2000f8e18ff */
[----:B------:R-:W-:Y:S01]  /*5f90*/  IMAD.SHL.U32 R147, R206, 0x10, RZ ;  /* 0x00000010ce937824 */ /* 0x000fe200078e00ff */
[----:B------:R-:W-:Y:S01]  /*5fa0*/  SHF.L.U32 R3, R204, 0x1f, RZ ;  /* 0x0000001fcc037819 */ /* 0x000fe200000006ff */
[----:B------:R-:W-:Y:S01]  /*5fb0*/  VIADD R220, R217, UR41 ;  /* 0x00000029d9dc7c36 */ /* 0x000fe20008000000 */
[----:B------:R-:W-:Y:S01]  /*5fc0*/  ISETP.NE.U32.AND P2, PT, RZ, UR42, PT ;  /* 0x0000002aff007c0c */ /* 0x000fe2000bf45070 */
[----:B------:R-:W-:Y:S01]  /*5fd0*/  IMAD.SHL.U32 R223, R207, 0x10, RZ ;  /* 0x00000010cfdf7824 */ /* 0x000fe200078e00ff */
[----:B------:R-:W-:Y:S01]  /*5fe0*/  BSSY B1, `(.L_x_109) ;  /* 0x000004d000017945 */ /* 0x000fe20003800000 */
[----:B------:R-:W-:Y:S01]  /*5ff0*/  IMAD.IADD R214, R220, 0x1, R147 ;  /* 0x00000001dcd67824 */ /* 0x000fe200078e0293 */
[----:B------:R-:W-:Y:S01]  /*6000*/  ISETP.NE.AND.EX P2, PT, RZ, UR43, PT, P2 ;  /* 0x0000002bff007c0c */ /* 0x000fe2000bf45320 */
[----:B------:R-:W-:Y:S01]  /*6010*/  IMAD.MOV.U32 R225, RZ, RZ, 0x1 ;  /* 0x00000001ffe17424 */ /* 0x000fe200078e00ff */
[----:B------:R-:W-:Y:S02]  /*6020*/  CS2R R150, SRZ ;  /* 0x0000000000967805 */ /* 0x000fe4000001ff00 */
[----:B------:R-:W-:Y:S01]  /*6030*/  @!P5 SHF.L.U32 R4, R205, 0x1f, RZ ;  /* 0x0000001fcd04d819 */ /* 0x000fe200000006ff */
[----:B------:R-:W-:Y:S01]  /*6040*/  IMAD R146, R144, 0x100, R181 ;  /* 0x0000010090927824 */ /* 0x000fe200078e02b5 */
[----:B------:R-:W-:Y:S01]  /*6050*/  SEL R5, RZ, 0xffffffff, P2 ;  /* 0xffffffffff057807 */ /* 0x000fe20001000000 */
[----:B------:R-:W-:Y:S01]  /*6060*/  IMAD.MOV.U32 R224, RZ, RZ, RZ ;  /* 0x000000ffffe07224 */ /* 0x000fe200078e00ff */
[----:B------:R-:W1:Y:S01]  /*6070*/  @!P5 SYNCS.PHASECHK.TRANS64.TRYWAIT P1, [UR41+0x50], R4 ;  /* 0x00005004ff00d5a7 */ /* 0x000e620008021129 */
[----:B--2--5:R-:W-:Y:S02]  /*6080*/  FSETP.NEU.AND P2, PT, R145, RZ, PT ;  /* 0x000000ff9100720b */ /* 0x024fe40003f4d000 */
[----:B------:R-:W-:Y:S02]  /*6090*/  CS2R R148, SRZ ;  /* 0x0000000000947805 */ /* 0x000fe4000001ff00 */
[----:B------:R-:W-:Y:S02]  /*60a0*/  CS2R R154, SRZ ;  /* 0x00000000009a7805 */ /* 0x000fe4000001ff00 */
[----:B------:R-:W-:Y:S02]  /*60b0*/  CS2R R152, SRZ ;  /* 0x0000000000987805 */ /* 0x000fe4000001ff00 */
[----:B------:R-:W-:Y:S02]  /*60c0*/  SEL R0, RZ, 0xffffffff, P2 ;  /* 0xffffffffff007807 */ /* 0x000fe40001000000 */
[----:B------:R-:W-:Y:S02]  /*60d0*/  CS2R R158, SRZ ;  /* 0x00000000009e7805 */ /* 0x000fe4000001ff00 */
[----:B------:R-:W-:Y:S02]  /*60e0*/  LOP3.LUT P2, R212, R193, 0xff, RZ, 0xc0, !PT ;  /* 0x000000ffc1d47812 */ /* 0x000fe4000784c0ff */
[----:B------:R-:W-:Y:S02]  /*60f0*/  CS2R R156, SRZ ;  /* 0x00000000009c7805 */ /* 0x000fe4000001ff00 */
[----:B------:R-:W-:Y:S02]  /*6100*/  CS2R R162, SRZ ;  /* 0x0000000000a27805 */ /* 0x000fe4000001ff00 */
[----:B------:R-:W-:Y:S02]  /*6110*/  CS2R R160, SRZ ;  /* 0x0000000000a07805 */ /* 0x000fe4000001ff00 */
[----:B------:R-:W-:Y:S02]  /*6120*/  @P3 SEL R0, R5, R0, !P2 ;  /* 0x0000000005003207 */ /* 0x000fe40005000000 */
[----:B------:R-:W-:Y:S02]  /*6130*/  CS2R R166, SRZ ;  /* 0x0000000000a67805 */ /* 0x000fe4000001ff00 */
[----:B------:R-:W-:Y:S02]  /*6140*/  CS2R R164, SRZ ;  /* 0x0000000000a47805 */ /* 0x000fe4000001ff00 */
[----:B------:R-:W-:Y:S02]  /*6150*/  CS2R R170, SRZ ;  /* 0x0000000000aa7805 */ /* 0x000fe4000001ff00 */
[----:B------:R-:W-:Y:S01]  /*6160*/  LOP3.LUT R0, R0, 0x1, RZ, 0xc0, !PT ;  /* 0x0000000100007812 */ /* 0x000fe200078ec0ff */
[----:B------:R2:W4:Y:S01]  /*6170*/  SYNCS.PHASECHK.TRANS64.TRYWAIT P0, [R218+URZ+0xc0], R3 ;  /* 0x0000c003da0075a7 */ /* 0x00052200080011ff */
[----:B------:R-:W-:Y:S02]  /*6180*/  CS2R R168, SRZ ;  /* 0x0000000000a87805 */ /* 0x000fe4000001ff00 */
[----:B------:R-:W-:Y:S02]  /*6190*/  CS2R R174, SRZ ;  /* 0x0000000000ae7805 */ /* 0x000fe4000001ff00 */
[----:B------:R-:W-:Y:S02]  /*61a0*/  ISETP.NE.U32.AND P4, PT, R0, 0x1, PT ;  /* 0x000000010000780c */ /* 0x000fe40003f85070 */
[----:B------:R-:W-:Y:S02]  /*61b0*/  CS2R R172, SRZ ;  /* 0x0000000000ac7805 */ /* 0x000fe4000001ff00 */
[----:B------:R-:W-:Y:S02]  /*61c0*/  CS2R R178, SRZ ;  /* 0x0000000000b27805 */ /* 0x000fe4000001ff00 */
[----:B------:R-:W-:Y:S02]  /*61d0*/  CS2R R176, SRZ ;  /* 0x0000000000b07805 */ /* 0x000fe4000001ff00 */
[----:B------:R-:W-:Y:S01]  /*61e0*/  P2R R226, PR, RZ, 0x10 ;  /* 0x00000010ffe27803 */ /* 0x000fe20000000000 */
[----:B------:R-:W-:Y:S02]  /*61f0*/  IMAD.IADD R216, R220, 0x1, R223 ;  /* 0x00000001dcd87824 */ /* 0x000fe400078e02df */
[----:B------:R-:W-:Y:S01]  /*6200*/  IMAD.IADD R213, R223, 0x1, R214 ;  /* 0x00000001dfd57824 */ /* 0x000fe200078e02d6 */
[----:B-1----:R-:W-:Y:S01]  /*6210*/  @!P5 SEL R225, RZ, 0x1, !P1 ;  /* 0x00000001ffe1d807 */ /* 0x002fe20004800000 */
[----:B--2---:R-:W-:Y:S06]  /*6220*/  @P5 BRA `(.L_x_110) ;  /* 0x0000000000a05947 */ /* 0x004fec0003800000 */
[----:B------:R-:W-:Y:S01]  /*6230*/  @P4 IMAD.MOV.U32 R5, RZ, RZ, -0x10 ;  /* 0xfffffff0ff054424 */ /* 0x000fe200078e00ff */
[----:B------:R-:W-:Y:S01]  /*6240*/  ISETP.NE.AND P1, PT, R225, RZ, PT ;  /* 0x000000ffe100720c */ /* 0x000fe20003f25270 */
[----:B------:R-:W-:Y:S01]  /*6250*/  BSSY B0, `(.L_x_111) ;  /* 0x0000010000007945 */ /* 0x000fe20003800000 */
[----:B------:R-:W-:Y:S02]  /*6260*/  ISETP.NE.U32.AND P5, PT, R199, 0x1, PT ;  /* 0x00000001c700780c */ /* 0x000fe40003fa5070 */
[----:B------:R-:W-:Y:S02]  /*6270*/  CS2R R174, SRZ ;  /* 0x0000000000ae7805 */ /* 0x000fe4000001ff00 */
[----:B------:R-:W-:Y:S02]  /*6280*/  CS2R R172, SRZ ;  /* 0x0000000000ac7805 */ /* 0x000fe4000001ff00 */
[----:B------:R-:W-:Y:S02]  /*6290*/  CS2R R166, SRZ ;  /* 0x0000000000a67805 */ /* 0x000fe4000001ff00 */
[----:B------:R-:W-:Y:S02]  /*62a0*/  @P4 SEL R5, R5, 0x10, !P5 ;  /* 0x0000001005054807 */ /* 0x000fe40006800000 */
[----:B------:R-:W-:Y:S02]  /*62b0*/  CS2R R164, SRZ ;  /* 0x0000000000a47805 */ /* 0x000fe4000001ff00 */
[----:B------:R-:W-:Y:S02]  /*62c0*/  CS2R R158, SRZ ;  /* 0x00000000009e7805 */ /* 0x000fe4000001ff00 */
[----:B------:R-:W-:Y:S01]  /*62d0*/  CS2R R156, SRZ ;  /* 0x00000000009c7805 */ /* 0x000fe2000001ff00 */
[----:B------:R-:W-:Y:S02]  /*62e0*/  @P4 IMAD.IADD R8, R220, 0x1, R5 ;  /* 0x00000001dc084824 */ /* 0x000fe400078e0205 */
[C---:B------:R-:W-:Y:S02]  /*62f0*/  @P4 IMAD.IADD R6, R5.reuse, 0x1, R216 ;  /* 0x0000000105064824 */ /* 0x040fe400078e02d8 */
[----:B------:R-:W-:Y:S01]  /*6300*/  @P4 IMAD.IADD R4, R5, 0x1, R214 ;  /* 0x0000000105044824 */ /* 0x000fe200078e02d6 */
[----:B------:R-:W-:Y:S06]  /*6310*/  @P1 BRA `(.L_x_112) ;  /* 0x00000000000c1947 */ /* 0x000fec0003800000 */
[----:B------:R-:W-:Y:S04]  /*6320*/  SHF.L.U32 R7, R205, 0x1f, RZ ;  /* 0x0000001fcd077819 */ /* 0x000fe800000006ff */
[----:B------:R-:W1:Y:S02]  /*6330*/  SYNCS.PHASECHK.TRANS64.TRYWAIT P1, [UR41+0x50], R7 ;  /* 0x00005007ff0075a7 */ /* 0x000e640008021129 */
[----:B-1----:R-:W-:Y:S05]  /*6340*/  @!P1 BRA `(.L_x_113) ;  /* 0x0000005c009c9947 */ /* 0x002fea0003800000 */
.L_x_112:
[----:B------:R-:W-:Y:S05]  /*6350*/  BSYNC B0 ;  /* 0x0000000000007941 */ /* 0x000fea0003800000 */
.L_x_111:
[----:B------:R-:W-:Y:S01]  /*6360*/  ISETP.NE.AND P1, PT, R226, RZ, PT ;  /* 0x000000ffe200720c */ /* 0x000fe20003f25270 */
[----:B------:R-:W-:Y:S01]  /*6370*/  IMAD.MOV.U32 R151, RZ, RZ, RZ ;  /* 0x000000ffff977224 */ /* 0x000fe200078e00ff */
[----:B------:R-:W-:Y:S02]  /*6380*/  CS2R R148, SRZ ;  /* 0x0000000000947805 */ /* 0x000fe4000001ff00 */
[----:B------:R-:W-:Y:S02]  /*6390*/  CS2R R178, SRZ ;  /* 0x0000000000b27805 */ /* 0x000fe4000001ff00 */
[----:B------:R-:W-:Y:S02]  /*63a0*/  CS2R R176, SRZ ;  /* 0x0000000000b07805 */ /* 0x000fe4000001ff00 */
[----:B------:R-:W-:Y:S02]  /*63b0*/  CS2R R170, SRZ ;  /* 0x0000000000aa7805 */ /* 0x000fe4000001ff00 */
[----:B------:R-:W-:Y:S02]  /*63c0*/  CS2R R168, SRZ ;  /* 0x0000000000a87805 */ /* 0x000fe4000001ff00 */
[----:B------:R-:W-:Y:S02]  /*63d0*/  CS2R R162, SRZ ;  /* 0x0000000000a27805 */ /* 0x000fe4000001ff00 */
[----:B------:R-:W-:Y:S02]  /*63e0*/  CS2R R160, SRZ ;  /* 0x0000000000a07805 */ /* 0x000fe4000001ff00 */
[----:B------:R-:W-:Y:S02]  /*63f0*/  CS2R R154, SRZ ;  /* 0x00000000009a7805 */ /* 0x000fe4000001ff00 */
[----:B------:R-:W-:Y:S01]  /*6400*/  CS2R R152, SRZ ;  /* 0x0000000000987805 */ /* 0x000fe2000001ff00 */
[----:B------:R-:W-:Y:S01]  /*6410*/  IMAD.MOV.U32 R224, RZ, RZ, 0x1 ;  /* 0x00000001ffe07424 */ /* 0x000fe200078e00ff */
[----:B------:R2:W2:Y:S01]  /*6420*/  @P1 LDS.128 R172, [R8+0x400] ;  /* 0x0004000008ac1984 */ /* 0x0004a20000000c00 */
[----:B-1----:R-:W-:Y:S03]  /*6430*/  @P1 IMAD.IADD R0, R5, 0x1, R213 ;  /* 0x0000000105001824 */ /* 0x002fe600078e02d5 */
[----:B------:R1:W1:Y:S04]  /*6440*/  @P1 LDS.128 R164, [R6+0x400] ;  /* 0x0004000006a41984 */ /* 0x0002680000000c00 */
[----:B------:R1:W1:Y:S04]  /*6450*/  @P1 LDS.128 R156, [R4+0x400] ;  /* 0x00040000049c1984 */ /* 0x0002680000000c00 */
[----:B------:R1:W1:Y:S04]  /*6460*/  @P1 LDS.128 R148, [R0+0x400] ;  /* 0x0004000000941984 */ /* 0x0002680000000c00 */
[----:B------:R1:W1:Y:S04]  /*6470*/  @P1 LDS.128 R176, [R217+UR41+0x400] ;  /* 0x00040029d9b01984 */ /* 0x0002680008000c00 */
[----:B------:R1:W1:Y:S04]  /*6480*/  @P1 LDS.128 R168, [R216+0x400] ;  /* 0x00040000d8a81984 */ /* 0x0002680000000c00 */
[----:B------:R1:W1:Y:S04]  /*6490*/  @P1 LDS.128 R160, [R214+0x400] ;  /* 0x00040000d6a01984 */ /* 0x0002680000000c00 */
[----:B------:R1:W1:Y:S02]  /*64a0*/  @P1 LDS.128 R152, [R213+0x400] ;  /* 0x00040000d5981984 */ /* 0x0002640000000c00 */
.L_x_110:
[----:B------:R-:W-:Y:S05]  /*64b0*/  BSYNC B1 ;  /* 0x0000000000017941 */ /* 0x000fea0003800000 */
.L_x_109:
[----:B------:R-:W-:Y:S04]  /*64c0*/  SHF.R.U32.HI R5, RZ, 0x15, R146 ;  /* 0x00000015ff057819 */ /* 0x000fe80000011692 */
[----:B------:R-:W-:Y:S01]  /*64d0*/  LOP3.LUT P1, RZ, R5, 0x3, R200, 0x48, !PT ;  /* 0x0000000305ff7812 */ /* 0x000fe200078248c8 */
[----:B------:R-:W-:Y:S01]  /*64e0*/  @!UPT UIADD3 URZ, UPT, UPT, URZ, URZ, URZ ;  /* 0x000000fffffff290 */ /* 0x000fe2000fffe0ff */
[----:B----4-:R-:W-:Y:S11]  /*64f0*/  @P0 BRA `(.L_x_114) ;  /* 0x0000000000080947 */ /* 0x010ff60003800000 */
[----:B------:R-:W4:Y:S02]  /*6500*/  SYNCS.PHASECHK.TRANS64.TRYWAIT P0, [R218+URZ+0xc0], R3 ;  /* 0x0000c003da0075a7 */ /* 0x000f2400080011ff */
[----:B----4-:R-:W-:Y:S05]  /*6510*/  @!P0 BRA `(.L_x_115) ;  /* 0x0000005c00408947 */ /* 0x010fea0003800000 */
.L_x_114:
[----:B------:R-:W-:Y:S05]  /*6520*/  @!P1 BRA `(.L_x_116) ;  /* 0x0000000000409947 */ /* 0x000fea0003800000 */
[----:B------:R-:W5:Y:S01]  /*6530*/  LDCU.64 UR8, c[0x4][0x70] ;  /* 0x01000e00ff0877ac */ /* 0x000f620008000a00 */
[----:B------:R-:W-:Y:S01]  /*6540*/  MOV R15, 0x0 ;  /* 0x00000000000f7802 */ /* 0x000fe20000000f00 */
[----:B------:R-:W-:Y:S02]  /*6550*/  HFMA2 R12, -RZ, RZ, 0, 5.9604644775390625e-08 ;  /* 0x00000001ff0c7431 */ /* 0x000fe400000001ff */
[----:B--2---:R-:W-:Y:S02]  /*6560*/  IMAD.MOV.U32 R8, RZ, RZ, 0x192 ;  /* 0x00000192ff087424 */ /* 0x004fe400078e00ff */
[----:B------:R-:W-:Y:S01]  /*6570*/  IMAD.MOV.U32 R13, RZ, RZ, RZ ;  /* 0x000000ffff0d7224 */ /* 0x000fe200078e00ff */
[----:B------:R-:W2:Y:S01]  /*6580*/  LDCU.64 UR6, c[0x4][0x78] ;  /* 0x01000f00ff0677ac */ /* 0x000ea20008000a00 */
[----:B------:R-:W3:Y:S01]  /*6590*/  LDC.64 R14, c[0x4][R15] ;  /* 0x010000000f0e7b82 */ /* 0x000ee20000000a00 */
[----:B------:R-:W4:Y:S01]  /*65a0*/  LDCU.64 UR4, c[0x4][0x10] ;  /* 0x01000200ff0477ac */ /* 0x000f220008000a00 */
[----:B-----5:R-:W-:Y:S01]  /*65b0*/  MOV R5, UR9 ;  /* 0x0000000900057c02 */ /* 0x020fe20008000f00 */
[----:B-1----:R-:W-:Y:S01]  /*65c0*/  IMAD.U32 R4, RZ, RZ, UR8 ;  /* 0x00000008ff047e24 */ /* 0x002fe2000f8e00ff */
[----:B--2---:R-:W-:Y:S01]  /*65d0*/  MOV R7, UR7 ;  /* 0x0000000700077c02 */ /* 0x004fe20008000f00 */
[----:B------:R-:W-:Y:S01]  /*65e0*/  IMAD.U32 R6, RZ, RZ, UR6 ;  /* 0x00000006ff067e24 */ /* 0x000fe2000f8e00ff */
[----:B----4-:R-:W-:Y:S01]  /*65f0*/  MOV R11, UR5 ;  /* 0x00000005000b7c02 */ /* 0x010fe20008000f00 */
[----:B------:R-:W-:Y:S02]  /*6600*/  IMAD.U32 R10, RZ, RZ, UR4 ;  /* 0x00000004ff0a7e24 */ /* 0x000fe4000f8e00ff */
[----:B------:R-:W-:Y:S07]  /*6610*/  LEPC R20, `(.L_x_116) ;  /* 0x000000001014794e */ /* 0x000fee0000000000 */
[----:B---3--:R-:W-:Y:S05]  /*6620*/  CALL.ABS.NOINC R14 ;  /* 0x000000000e007343 */ /* 0x008fea0003c00000 */
.L_x_116:
[----:B------:R-:W-:Y:S05]  /*6630*/  WARPSYNC.ALL ;  /* 0x0000000000007948 */ /* 0x000fea0003800000 */
[----:B------:R-:W-:Y:S01]  /*6640*/  R2UR UR4, R146 ;  /* 0x00000000920472ca */ /* 0x000fe200000e0000 */
[--C-:B-1----:R-:W-:Y:S01]  /*6650*/  HADD2.F32 R140, -RZ, R176.reuse.H0_H0 ;  /* 0x200000b0ff8c7230 */ /* 0x102fe20000004100 */
[----:B------:R-:W-:Y:S01]  /*6660*/  MOV R227, 0xfffffff0 ;  /* 0xfffffff000e37802 */ /* 0x000fe20000000f00 */
[----:B------:R-:W-:Y:S01]  /*6670*/  HADD2.F32 R142, -RZ, R176.H1_H1 ;  /* 0x300000b0ff8e7230 */ /* 0x000fe20000004100 */
[----:B------:R-:W-:Y:S01]  /*6680*/  ISETP.NE.U32.AND P6, PT, R199, 0x1, PT ;  /* 0x00000001c700780c */ /* 0x000fe20003fc5070 */
[----:B------:R-:W-:Y:S01]  /*6690*/  BSSY.RECONVERGENT B0, `(.L_x_117) ;  /* 0x0000100000007945 */ /* 0x000fe20003800200 */
[----:B------:R-:W-:Y:S02]  /*66a0*/  ISETP.NE.AND P0, PT, R209, RZ, PT ;  /* 0x000000ffd100720c */ /* 0x000fe40003f05270 */
[----:B------:R-:W-:Y:S04]  /*66b0*/  SEL R227, R227, 0x10, !P6 ;  /* 0x00000010e3e37807 */ /* 0x000fe80007000000 */
[----:B------:R-:W-:Y:S01]  /*66c0*/  IADD3 R219, PT, PT, R220, R227, RZ ;  /* 0x000000e3dcdb7210 */ /* 0x000fe20007ffe0ff */
[----:B--2---:R-:W3:Y:S01]  /*66d0*/  LDTM.x64 R4, tmem[UR4] ;  /* 0x00000004000479ee */ /* 0x004ee20008340000 */
[C---:B------:R-:W-:Y:S02]  /*66e0*/  IADD3 R220, PT, PT, R227.reuse, R216, RZ ;  /* 0x000000d8e3dc7210 */ /* 0x040fe40007ffe0ff */
[C---:B------:R-:W-:Y:S02]  /*66f0*/  IADD3 R222, PT, PT, R227.reuse, R214, RZ ;  /* 0x000000d6e3de7210 */ /* 0x040fe40007ffe0ff */
[----:B------:R-:W-:Y:S01]  /*6700*/  IADD3 R221, PT, PT, R227, R213, RZ ;  /* 0x000000d5e3dd7210 */ /* 0x000fe20007ffe0ff */
[C-C-:B---3--:R-:W-:Y:S01]  /*6710*/  FFMA R0, R143.reuse, R4, R2.reuse ;  /* 0x000000048f007223 */ /* 0x148fe20000000002 */
[C-C-:B----4-:R-:W-:Y:S01]  /*6720*/  FFMA R3, R143.reuse, R5, R2.reuse ;  /* 0x000000058f037223 */ /* 0x150fe20000000002 */
[C-C-:B------:R-:W-:Y:S01]  /*6730*/  FFMA R68, R143.reuse, R6, R2.reuse ;  /* 0x000000068f447223 */ /* 0x140fe20000000002 */
[C-C-:B------:R-:W-:Y:S01]  /*6740*/  FFMA R69, R143.reuse, R7, R2.reuse ;  /* 0x000000078f457223 */ /* 0x140fe20000000002 */
[C-C-:B------:R-:W-:Y:S01]  /*6750*/  FFMA R70, R143.reuse, R8, R2.reuse ;  /* 0x000000088f467223 */ /* 0x140fe20000000002 */
[--C-:B------:R-:W-:Y:S02]  /*6760*/  HADD2.F32 R5, -RZ, R177.reuse.H0_H0 ;  /* 0x200000b1ff057230 */ /* 0x100fe40000004100 */
[C-C-:B------:R-:W-:Y:S01]  /*6770*/  FFMA R71, R143.reuse, R9, R2.reuse ;  /* 0x000000098f477223 */ /* 0x140fe20000000002 */
[C-C-:B------:R-:W-:Y:S01]  /*6780*/  FFMA R72, R143.reuse, R10, R2.reuse ;  /* 0x0000000a8f487223 */ /* 0x140fe20000000002 */
[----:B------:R-:W-:Y:S02]  /*6790*/  HADD2.F32 R4, -RZ, R177.H1_H1 ;  /* 0x300000b1ff047230 */ /* 0x000fe40000004100 */
[C-C-:B------:R-:W-:Y:S01]  /*67a0*/  FFMA R73, R143.reuse, R11, R2.reuse ;  /* 0x0000000b8f497223 */ /* 0x140fe20000000002 */
[C-C-:B------:R-:W-:Y:S01]  /*67b0*/  FFMA R74, R143.reuse, R12, R2.reuse ;  /* 0x0000000c8f4a7223 */ /* 0x140fe20000000002 */
[--C-:B------:R-:W-:Y:S02]  /*67c0*/  HADD2.F32 R6, -RZ, R178.reuse.H0_H0 ;  /* 0x200000b2ff067230 */ /* 0x100fe40000004100 */
[C-C-:B------:R-:W-:Y:S01]  /*67d0*/  FFMA R75, R143.reuse, R13, R2.reuse ;  /* 0x0000000d8f4b7223 */ /* 0x140fe20000000002 */
[C-C-:B------:R-:W-:Y:S01]  /*67e0*/  FFMA R76, R143.reuse, R14, R2.reuse ;  /* 0x0000000e8f4c7223 */ /* 0x140fe20000000002 */
[----:B------:R-:W-:Y:S02]  /*67f0*/  HADD2.F32 R7, -RZ, R173.H0_H0 ;  /* 0x200000adff077230 */ /* 0x000fe40000004100 */
[C-C-:B------:R-:W-:Y:S01]  /*6800*/  FFMA R77, R143.reuse, R15, R2.reuse ;  /* 0x0000000f8f4d7223 */ /* 0x140fe20000000002 */
[C-C-:B------:R-:W-:Y:S01]  /*6810*/  FFMA R78, R143.reuse, R16, R2.reuse ;  /* 0x000000108f4e7223 */ /* 0x140fe20000000002 */
[----:B------:R-:W-:Y:S02]  /*6820*/  HADD2.F32 R8, -RZ, R171.H1_H1 ;  /* 0x300000abff087230 */ /* 0x000fe40000004100 */
[C-C-:B------:R-:W-:Y:S01]  /*6830*/  FFMA R79, R143.reuse, R17, R2.reuse ;  /* 0x000000118f4f7223 */ /* 0x140fe20000000002 */
        /* <DEDUP_REMOVED lines=49> */
[----:B------:R-:W-:Y:S01]  /*6b50*/  FFMA R129, R143, R67, R2 ;  /* 0x000000438f817223 */ /* 0x000fe20000000002 */
[C---:B------:R-:W-:Y:S01]  /*6b60*/  FFMA R0, R145.reuse, R140, R0 ;  /* 0x0000008c91007223 */ /* 0x040fe20000000000 */
[C---:B------:R-:W-:Y:S01]  /*6b70*/  FFMA R3, R145.reuse, R142, R3 ;  /* 0x0000008e91037223 */ /* 0x040fe20000000003 */
[C---:B------:R-:W-:Y:S01]  /*6b80*/  FFMA R68, R145.reuse, R5, R68 ;  /* 0x0000000591447223 */ /* 0x040fe20000000044 */
[--C-:B------:R-:W-:Y:S02]  /*6b90*/  HADD2.F32 R5, -RZ, R179.reuse.H0_H0 ;  /* 0x200000b3ff057230 */ /* 0x100fe40000004100 */
[C---:B------:R-:W-:Y:S01]  /*6ba0*/  FFMA R69, R145.reuse, R4, R69 ;  /* 0x0000000491457223 */ /* 0x040fe20000000045 */
[----:B------:R-:W-:Y:S02]  /*6bb0*/  HADD2.F32 R4, -RZ, R178.H1_H1 ;  /* 0x300000b2ff047230 */ /* 0x000fe40000004100 */
[----:B------:R-:W-:Y:S01]  /*6bc0*/  FFMA R70, R145, R6, R70 ;  /* 0x0000000691467223 */ /* 0x000fe20000000046 */
[--C-:B------:R-:W-:Y:S01]  /*6bd0*/  HADD2.F32 R6, -RZ, R172.reuse.H1_H1 ;  /* 0x300000acff067230 */ /* 0x100fe20000004100 */
[----:B------:R-:W-:Y:S01]  /*6be0*/  F2FP.RELU.F16.F32.PACK_AB R228, R3, R0 ;  /* 0x0000000003e4723e */ /* 0x000fe200000008ff */
[C---:B------:R-:W-:Y:S01]  /*6bf0*/  FFMA R71, R145.reuse, R4, R71 ;  /* 0x0000000491477223 */ /* 0x040fe20000000047 */
[----:B------:R-:W-:Y:S02]  /*6c00*/  HADD2.F32 R4, -RZ, R179.H1_H1 ;  /* 0x300000b3ff047230 */ /* 0x000fe40000004100 */
[----:B------:R-:W-:Y:S01]  /*6c10*/  FFMA R72, R145, R5, R72 ;  /* 0x0000000591487223 */ /* 0x000fe20000000048 */
[----:B------:R-:W-:Y:S01]  /*6c20*/  HADD2.F32 R5, -RZ, R172.H0_H0 ;  /* 0x200000acff057230 */ /* 0x000fe20000004100 */
[----:B------:R-:W-:Y:S01]  /*6c30*/  F2FP.RELU.F16.F32.PACK_AB R229, R69, R68 ;  /* 0x0000004445e5723e */ /* 0x000fe200000008ff */
[C---:B------:R-:W-:Y:S01]  /*6c40*/  FFMA R73, R145.reuse, R4, R73 ;  /* 0x0000000491497223 */ /* 0x040fe20000000049 */
[----:B------:R-:W-:Y:S02]  /*6c50*/  HADD2.F32 R4, -RZ, R173.H1_H1 ;  /* 0x300000adff047230 */ /* 0x000fe40000004100 */
[C---:B------:R-:W-:Y:S01]  /*6c60*/  FFMA R74, R145.reuse, R5, R74 ;  /* 0x00000005914a7223 */ /* 0x040fe2000000004a */
[--C-:B------:R-:W-:Y:S02]  /*6c70*/  HADD2.F32 R5, -RZ, R174.reuse.H0_H0 ;  /* 0x200000aeff057230 */ /* 0x100fe40000004100 */
[C---:B------:R-:W-:Y:S01]  /*6c80*/  FFMA R75, R145.reuse, R6, R75 ;  /* 0x00000006914b7223 */ /* 0x040fe2000000004b */
[--C-:B------:R-:W-:Y:S02]  /*6c90*/  HADD2.F32 R6, -RZ, R175.reuse.H1_H1 ;  /* 0x300000afff067230 */ /* 0x100fe40000004100 */
[C---:B------:R-:W-:Y:S01]  /*6ca0*/  FFMA R76, R145.reuse, R7, R76 ;  /* 0x00000007914c7223 */ /* 0x040fe2000000004c */
[----:B------:R-:W-:Y:S02]  /*6cb0*/  HADD2.F32 R7, -RZ, R175.H0_H0 ;  /* 0x200000afff077230 */ /* 0x000fe40000004100 */
[C---:B------:R-:W-:Y:S01]  /*6cc0*/  FFMA R77, R145.reuse, R4, R77 ;  /* 0x00000004914d7223 */ /* 0x040fe2000000004d */
[----:B------:R-:W-:Y:S02]  /*6cd0*/  HADD2.F32 R4, -RZ, R174.H1_H1 ;  /* 0x300000aeff047230 */ /* 0x000fe40000004100 */
[----:B------:R-:W-:Y:S01]  /*6ce0*/  FFMA R78, R145, R5, R78 ;  /* 0x00000005914e7223 */ /* 0x000fe2000000004e */
[----:B------:R-:W-:Y:S01]  /*6cf0*/  HADD2.F32 R5, -RZ, R169.H0_H0 ;  /* 0x200000a9ff057230 */ /* 0x000fe20000004100 */
[----:B------:R-:W-:Y:S01]  /*6d00*/  F2FP.RELU.F16.F32.PACK_AB R230, R71, R70 ;  /* 0x0000004647e6723e */ /* 0x000fe200000008ff */
[C---:B------:R-:W-:Y:S01]  /*6d10*/  FFMA R79, R145.reuse, R4, R79 ;  /* 0x00000004914f7223 */ /* 0x040fe2000000004f */
[--C-:B------:R-:W-:Y:S02]  /*6d20*/  HADD2.F32 R4, -RZ, R168.reuse.H0_H0 ;  /* 0x200000a8ff047230 */ /* 0x100fe40000004100 */
[C---:B------:R-:W-:Y:S01]  /*6d30*/  FFMA R80, R145.reuse, R7, R80 ;  /* 0x0000000791507223 */ /* 0x040fe20000000050 */
[----:B------:R-:W-:Y:S02]  /*6d40*/  HADD2.F32 R7, -RZ, R171.H0_H0 ;  /* 0x200000abff077230 */ /* 0x000fe40000004100 */
[C---:B------:R-:W-:Y:S01]  /*6d50*/  FFMA R81, R145.reuse, R6, R81 ;  /* 0x0000000691517223 */ /* 0x040fe20000000051 */
[----:B------:R-:W-:Y:S02]  /*6d60*/  HADD2.F32 R6, -RZ, R168.H1_H1 ;  /* 0x300000a8ff067230 */ /* 0x000fe40000004100 */
[----:B------:R-:W-:Y:S01]  /*6d70*/  FFMA R82, R145, R4, R82 ;  /* 0x0000000491527223 */ /* 0x000fe20000000052 */
[----:B------:R-:W-:Y:S01]  /*6d80*/  HADD2.F32 R4, -RZ, R169.H1_H1 ;  /* 0x300000a9ff047230 */ /* 0x000fe20000004100 */
[----:B------:R-:W-:Y:S01]  /*6d90*/  F2FP.RELU.F16.F32.PACK_AB R231, R73, R72 ;  /* 0x0000004849e7723e */ /* 0x000fe200000008ff */
[C---:B------:R-:W-:Y:S01]  /*6da0*/  FFMA R83, R145.reuse, R6, R83 ;  /* 0x0000000691537223 */ /* 0x040fe20000000053 */
[--C-:B------:R-:W-:Y:S02]  /*6db0*/  HADD2.F32 R6, -RZ, R170.reuse.H1_H1 ;  /* 0x300000aaff067230 */ /* 0x100fe40000004100 */
[C---:B------:R-:W-:Y:S01]  /*6dc0*/  FFMA R84, R145.reuse, R5, R84 ;  /* 0x0000000591547223 */ /* 0x040fe20000000054 */
[----:B------:R-:W-:Y:S02]  /*6dd0*/  HADD2.F32 R5, -RZ, R170.H0_H0 ;  /* 0x200000aaff057230 */ /* 0x000fe40000004100 */
[----:B------:R-:W-:Y:S01]  /*6de0*/  FFMA R85, R145, R4, R85 ;  /* 0x0000000491557223 */ /* 0x000fe20000000055 */
[--C-:B------:R-:W-:Y:S01]  /*6df0*/  HADD2.F32 R4, -RZ, R164.reuse.H0_H0 ;  /* 0x200000a4ff047230 */ /* 0x100fe20000004100 */
[----:B------:R1:W-:Y:S01]  /*6e00*/  STS.128 [R217+UR41+0x400], R228 ;  /* 0x000400e4d9007988 */ /* 0x0003e20008000c29 */
[----:B------:R-:W-:Y:S01]  /*6e10*/  F2FP.RELU.F16.F32.PACK_AB R232, R75, R74 ;  /* 0x0000004a4be8723e */ /* 0x000fe200000008ff */
[C---:B------:R-:W-:Y:S01]  /*6e20*/  FFMA R86, R145.reuse, R5, R86 ;  /* 0x0000000591567223 */ /* 0x040fe20000000056 */
[----:B------:R-:W-:Y:S02]  /*6e30*/  HADD2.F32 R5, -RZ, R165.H0_H0 ;  /* 0x200000a5ff057230 */ /* 0x000fe40000004100 */
[C---:B------:R-:W-:Y:S01]  /*6e40*/  FFMA R87, R145.reuse, R6, R87 ;  /* 0x0000000691577223 */ /* 0x040fe20000000057 */
[----:B------:R-:W-:Y:S02]  /*6e50*/  HADD2.F32 R6, -RZ, R164.H1_H1 ;  /* 0x300000a4ff067230 */ /* 0x000fe40000004100 */
[C---:B------:R-:W-:Y:S01]  /*6e60*/  FFMA R88, R145.reuse, R7, R88 ;  /* 0x0000000791587223 */ /* 0x040fe20000000058 */
[----:B------:R-:W-:Y:S02]  /*6e70*/  HADD2.F32 R7, -RZ, R167.H0_H0 ;  /* 0x200000a7ff077230 */ /* 0x000fe40000004100 */
[C---:B------:R-:W-:Y:S01]  /*6e80*/  FFMA R89, R145.reuse, R8, R89 ;  /* 0x0000000891597223 */ /* 0x040fe20000000059 */
[----:B------:R-:W-:Y:S02]  /*6e90*/  HADD2.F32 R8, -RZ, R151.H1_H1 ;  /* 0x30000097ff087230 */ /* 0x000fe40000004100 */
[C---:B------:R-:W-:Y:S01]  /*6ea0*/  FFMA R90, R145.reuse, R4, R90 ;  /* 0x00000004915a7223 */ /* 0x040fe2000000005a */
[----:B------:R-:W-:Y:S02]  /*6eb0*/  HADD2.F32 R4, -RZ, R165.H1_H1 ;  /* 0x300000a5ff047230 */ /* 0x000fe40000004100 */
[C---:B------:R-:W-:Y:S01]  /*6ec0*/  FFMA R91, R145.reuse, R6, R91 ;  /* 0x00000006915b7223 */ /* 0x040fe2000000005b */
[----:B------:R-:W-:Y:S01]  /*6ed0*/  FFMA R92, R145, R5, R92 ;  /* 0x00000005915c7223 */ /* 0x000fe2000000005c */
[--C-:B------:R-:W-:Y:S01]  /*6ee0*/  HADD2.F32 R5, -RZ, R166.reuse.H0_H0 ;  /* 0x200000a6ff057230 */ /* 0x100fe20000004100 */
[----:B------:R-:W-:Y:S01]  /*6ef0*/  F2FP.RELU.F16.F32.PACK_AB R233, R77, R76 ;  /* 0x0000004c4de9723e */ /* 0x000fe200000008ff */
[----:B------:R-:W-:Y:S01]  /*6f00*/  FFMA R93, R145, R4, R93 ;  /* 0x00000004915d7223 */ /* 0x000fe2000000005d */
[----:B------:R-:W-:Y:S01]  /*6f10*/  HADD2.F32 R4, -RZ, R166.H1_H1 ;  /* 0x300000a6ff047230 */ /* 0x000fe20000004100 */
[----:B------:R-:W-:Y:S01]  /*6f20*/  F2FP.RELU.F16.F32.PACK_AB R234, R79, R78 ;  /* 0x0000004e4fea723e */ /* 0x000fe200000008ff */
[----:B------:R-:W-:Y:S02]  /*6f30*/  HADD2.F32 R6, -RZ, R167.H1_H1 ;  /* 0x300000a7ff067230 */ /* 0x000fe40000004100 */
[C---:B------:R-:W-:Y:S01]  /*6f40*/  FFMA R94, R145.reuse, R5, R94 ;  /* 0x00000005915e7223 */ /* 0x040fe2000000005e */
[----:B------:R-:W-:Y:S02]  /*6f50*/  HADD2.F32 R5, -RZ, R161.H0_H0 ;  /* 0x200000a1ff057230 */ /* 0x000fe40000004100 */
[C---:B------:R-:W-:Y:S01]  /*6f60*/  FFMA R95, R145.reuse, R4, R95 ;  /* 0x00000004915f7223 */ /* 0x040fe2000000005f */
[C---:B------:R-:W-:Y:S01]  /*6f70*/  FFMA R96, R145.reuse, R7, R96 ;  /* 0x0000000791607223 */ /* 0x040fe20000000060 */
[--C-:B------:R-:W-:Y:S02]  /*6f80*/  HADD2.F32 R4, -RZ, R160.reuse.H0_H0 ;  /* 0x200000a0ff047230 */ /* 0x100fe40000004100 */
[----:B------:R-:W-:Y:S01]  /*6f90*/  FFMA R97, R145, R6, R97 ;  /* 0x0000000691617223 */ /* 0x000fe20000000061 */
[----:B------:R-:W-:Y:S01]  /*6fa0*/  HADD2.F32 R6, -RZ, R160.H1_H1 ;  /* 0x300000a0ff067230 */ /* 0x000fe20000004100 */
[----:B------:R-:W-:Y:S01]  /*6fb0*/  F2FP.RELU.F16.F32.PACK_AB R235, R81, R80 ;  /* 0x0000005051eb723e */ /* 0x000fe200000008ff */
[----:B------:R-:W-:Y:S02]  /*6fc0*/  HADD2.F32 R7, -RZ, R163.H0_H0 ;  /* 0x200000a3ff077230 */ /* 0x000fe40000004100 */
[C---:B------:R-:W-:Y:S01]  /*6fd0*/  FFMA R98, R145.reuse, R4, R98 ;  /* 0x0000000491627223 */ /* 0x040fe20000000062 */
[----:B------:R-:W-:Y:S02]  /*6fe0*/  HADD2.F32 R4, -RZ, R161.H1_H1 ;  /* 0x300000a1ff047230 */ /* 0x000fe40000004100 */
[C---:B------:R-:W-:Y:S01]  /*6ff0*/  FFMA R99, R145.reuse, R6, R99 ;  /* 0x0000000691637223 */ /* 0x040fe20000000063 */
[----:B------:R2:W-:Y:S01]  /*7000*/  STS.128 [R219+0x400], R232 ;  /* 0x000400e8db007388 */ /* 0x0005e20000000c00 */
[C---:B------:R-:W-:Y:S01]  /*7010*/  FFMA R100, R145.reuse, R5, R100 ;  /* 0x0000000591647223 */ /* 0x040fe20000000064 */
[--C-:B------:R-:W-:Y:S02]  /*7020*/  HADD2.F32 R5, -RZ, R162.reuse.H0_H0 ;  /* 0x200000a2ff057230 */ /* 0x100fe40000004100 */
[----:B------:R-:W-:Y:S01]  /*7030*/  FFMA R101, R145, R4, R101 ;  /* 0x0000000491657223 */ /* 0x000fe20000000065 */
[----:B------:R-:W-:Y:S01]  /*7040*/  HADD2.F32 R6, -RZ, R162.H1_H1 ;  /* 0x300000a2ff067230 */ /* 0x000fe20000004100 */
[----:B------:R-:W-:Y:S01]  /*7050*/  F2FP.RELU.F16.F32.PACK_AB R236, R83, R82 ;  /* 0x0000005253ec723e */ /* 0x000fe200000008ff */
[----:B------:R-:W-:Y:S02]  /*7060*/  HADD2.F32 R4, -RZ, R163.H1_H1 ;  /* 0x300000a3ff047230 */ /* 0x000fe40000004100 */
[C---:B------:R-:W-:Y:S01]  /*7070*/  FFMA R102, R145.reuse, R5, R102 ;  /* 0x0000000591667223 */ /* 0x040fe20000000066 */
[--C-:B------:R-:W-:Y:S02]  /*7080*/  HADD2.F32 R5, -RZ, R156.reuse.H0_H0 ;  /* 0x2000009cff057230 */ /* 0x100fe40000004100 */
[C---:B------:R-:W-:Y:S01]  /*7090*/  FFMA R103, R145.reuse, R6, R103 ;  /* 0x0000000691677223 */ /* 0x040fe20000000067 */
[C---:B------:R-:W-:Y:S01]  /*70a0*/  FFMA R104, R145.reuse, R7, R104 ;  /* 0x0000000791687223 */ /* 0x040fe20000000068 */
[----:B------:R-:W-:Y:S01]  /*70b0*/  FFMA R105, R145, R4, R105 ;  /* 0x0000000491697223 */ /* 0x000fe20000000069 */
[----:B------:R-:W-:Y:S01]  /*70c0*/  F2FP.RELU.F16.F32.PACK_AB R237, R85, R84 ;  /* 0x0000005455ed723e */ /* 0x000fe200000008ff */
[----:B------:R-:W-:Y:S01]  /*70d0*/  HADD2.F32 R4, -RZ, R156.H1_H1 ;  /* 0x3000009cff047230 */ /* 0x000fe20000004100 */
[----:B------:R-:W-:Y:S01]  /*70e0*/  F2FP.RELU.F16.F32.PACK_AB R238, R87, R86 ;  /* 0x0000005657ee723e */ /* 0x000fe200000008ff */
[--C-:B------:R-:W-:Y:S01]  /*70f0*/  HADD2.F32 R7, -RZ, R157.reuse.H0_H0 ;  /* 0x2000009dff077230 */ /* 0x100fe20000004100 */
[----:B------:R-:W-:Y:S01]  /*7100*/  F2FP.RELU.F16.F32.PACK_AB R239, R89, R88 ;  /* 0x0000005859ef723e */ /* 0x000fe200000008ff */
[----:B------:R-:W-:Y:S02]  /*7110*/  HADD2.F32 R6, -RZ, R157.H1_H1 ;  /* 0x3000009dff067230 */ /* 0x000fe40000004100 */
[----:B------:R-:W-:Y:S01]  /*7120*/  FFMA R106, R145, R5, R106 ;  /* 0x00000005916a7223 */ /* 0x000fe2000000006a */
[----:B-1----:R-:W-:Y:S01]  /*7130*/  F2FP.RELU.F16.F32.PACK_AB R228, R91, R90 ;  /* 0x0000005a5be4723e */ /* 0x002fe200000008ff */
[C---:B------:R-:W-:Y:S01]  /*7140*/  FFMA R107, R145.reuse, R4, R107 ;  /* 0x00000004916b7223 */ /* 0x040fe2000000006b */
[----:B------:R1:W-:Y:S01]  /*7150*/  STS.128 [R216+0x400], R236 ;  /* 0x000400ecd8007388 */ /* 0x0003e20000000c00 */
[C---:B------:R-:W-:Y:S01]  /*7160*/  FFMA R108, R145.reuse, R7, R108 ;  /* 0x00000007916c7223 */ /* 0x040fe2000000006c */
[--C-:B------:R-:W-:Y:S02]  /*7170*/  HADD2.F32 R4, -RZ, R158.reuse.H0_H0 ;  /* 0x2000009eff047230 */ /* 0x100fe40000004100 */
[----:B------:R-:W-:Y:S01]  /*7180*/  FFMA R109, R145, R6, R109 ;  /* 0x00000006916d7223 */ /* 0x000fe2000000006d */
[----:B------:R-:W-:Y:S01]  /*7190*/  HADD2.F32 R6, -RZ, R158.H1_H1 ;  /* 0x3000009eff067230 */ /* 0x000fe20000004100 */
[----:B------:R-:W-:Y:S01]  /*71a0*/  F2FP.RELU.F16.F32.PACK_AB R229, R93, R92 ;  /* 0x0000005c5de5723e */ /* 0x000fe200000008ff */
[--C-:B------:R-:W-:Y:S02]  /*71b0*/  HADD2.F32 R5, -RZ, R159.reuse.H0_H0 ;  /* 0x2000009fff057230 */ /* 0x100fe40000004100 */
[C---:B------:R-:W-:Y:S01]  /*71c0*/  FFMA R110, R145.reuse, R4, R110 ;  /* 0x00000004916e7223 */ /* 0x040fe2000000006e */
[----:B------:R-:W-:Y:S02]  /*71d0*/  HADD2.F32 R4, -RZ, R159.H1_H1 ;  /* 0x3000009fff047230 */ /* 0x000fe40000004100 */
[C---:B------:R-:W-:Y:S01]  /*71e0*/  FFMA R111, R145.reuse, R6, R111 ;  /* 0x00000006916f7223 */ /* 0x040fe2000000006f */
[--C-:B------:R-:W-:Y:S02]  /*71f0*/  HADD2.F32 R6, -RZ, R152.reuse.H1_H1 ;  /* 0x30000098ff067230 */ /* 0x100fe40000004100 */
[C---:B------:R-:W-:Y:S01]  /*7200*/  FFMA R112, R145.reuse, R5, R112 ;  /* 0x0000000591707223 */ /* 0x040fe20000000070 */
[----:B------:R-:W-:Y:S02]  /*7210*/  HADD2.F32 R5, -RZ, R152.H0_H0 ;  /* 0x20000098ff057230 */ /* 0x000fe40000004100 */
[----:B------:R-:W-:Y:S01]  /*7220*/  FFMA R113, R145, R4, R113 ;  /* 0x0000000491717223 */ /* 0x000fe20000000071 */
[--C-:B------:R-:W-:Y:S01]  /*7230*/  HADD2.F32 R7, -RZ, R153.reuse.H0_H0 ;  /* 0x20000099ff077230 */ /* 0x100fe20000004100 */
[----:B------:R-:W-:Y:S01]  /*7240*/  F2FP.RELU.F16.F32.PACK_AB R230, R95, R94 ;  /* 0x0000005e5fe6723e */ /* 0x000fe200000008ff */
[----:B------:R-:W-:Y:S01]  /*7250*/  HADD2.F32 R4, -RZ, R153.H1_H1 ;  /* 0x30000099ff047230 */ /* 0x000fe20000004100 */
[----:B------:R-:W-:Y:S01]  /*7260*/  F2FP.RELU.F16.F32.PACK_AB R231, R97, R96 ;  /* 0x0000006061e7723e */ /* 0x000fe200000008ff */
[C---:B------:R-:W-:Y:S01]  /*7270*/  FFMA R114, R145.reuse, R5, R114 ;  /* 0x0000000591727223 */ /* 0x040fe20000000072 */
[C---:B------:R-:W-:Y:S01]  /*7280*/  FFMA R115, R145.reuse, R6, R115 ;  /* 0x0000000691737223 */ /* 0x040fe20000000073 */
[C---:B------:R-:W-:Y:S01]  /*7290*/  FFMA R116, R145.reuse, R7, R116 ;  /* 0x0000000791747223 */ /* 0x040fe20000000074 */
[----:B------:R-:W-:Y:S01]  /*72a0*/  FFMA R117, R145, R4, R117 ;  /* 0x0000000491757223 */ /* 0x000fe20000000075 */
[----:B------:R3:W-:Y:S01]  /*72b0*/  STS.128 [R220+0x400], R228 ;  /* 0x000400e4dc007388 */ /* 0x0007e20000000c00 */
[--C-:B------:R-:W-:Y:S01]  /*72c0*/  HADD2.F32 R5, -RZ, R154.reuse.H0_H0 ;  /* 0x2000009aff057230 */ /* 0x100fe20000004100 */
[----:B--2---:R-:W-:Y:S01]  /*72d0*/  F2FP.RELU.F16.F32.PACK_AB R232, R99, R98 ;  /* 0x0000006263e8723e */ /* 0x004fe200000008ff */
[----:B------:R-:W-:Y:S01]  /*72e0*/  HADD2.F32 R4, -RZ, R154.H1_H1 ;  /* 0x3000009aff047230 */ /* 0x000fe20000004100 */
[----:B------:R-:W-:Y:S01]  /*72f0*/  F2FP.RELU.F16.F32.PACK_AB R233, R101, R100 ;  /* 0x0000006465e9723e */ /* 0x000fe200000008ff */
        /* <DEDUP_REMOVED lines=10> */
[----:B-1----:R-:W-:Y:S01]  /*73a0*/  F2FP.RELU.F16.F32.PACK_AB R236, R107, R106 ;  /* 0x0000006a6bec723e */ /* 0x002fe200000008ff */
[----:B------:R-:W-:Y:S01]  /*73b0*/  HADD2.F32 R6, -RZ, R148.H1_H1 ;  /* 0x30000094ff067230 */ /* 0x000fe20000004100 */
[----:B------:R-:W-:Y:S01]  /*73c0*/  F2FP.RELU.F16.F32.PACK_AB R237, R109, R108 ;  /* 0x0000006c6ded723e */ /* 0x000fe200000008ff */
[--C-:B------:R-:W-:Y:S01]  /*73d0*/  HADD2.F32 R5, -RZ, R149.reuse.H0_H0 ;  /* 0x20000095ff057230 */ /* 0x100fe20000004100 */
[----:B------:R-:W-:Y:S01]  /*73e0*/  F2FP.RELU.F16.F32.PACK_AB R238, R111, R110 ;  /* 0x0000006e6fee723e */ /* 0x000fe200000008ff */
[----:B------:R-:W-:Y:S01]  /*73f0*/  FFMA R122, R145, R4, R122 ;  /* 0x00000004917a7223 */ /* 0x000fe2000000007a */
[----:B------:R-:W-:Y:S01]  /*7400*/  F2FP.RELU.F16.F32.PACK_AB R239, R113, R112 ;  /* 0x0000007071ef723e */ /* 0x000fe200000008ff */
[C---:B------:R-:W-:Y:S01]  /*7410*/  FFMA R123, R145.reuse, R6, R123 ;  /* 0x00000006917b7223 */ /* 0x040fe2000000007b */
[----:B------:R-:W-:Y:S01]  /*7420*/  FFMA R124, R145, R5, R124 ;  /* 0x00000005917c7223 */ /* 0x000fe2000000007c */
[----:B------:R-:W-:Y:S01]  /*7430*/  HADD2.F32 R4, -RZ, R149.H1_H1 ;  /* 0x30000095ff047230 */ /* 0x000fe20000004100 */
[----:B------:R-:W-:Y:S01]  /*7440*/  F2FP.RELU.F16.F32.PACK_AB R240, R115, R114 ;  /* 0x0000007273f0723e */ /* 0x000fe200000008ff */
[----:B------:R3:W-:Y:S01]  /*7450*/  STS.128 [R222+0x400], R236 ;  /* 0x000400ecde007388 */ /* 0x0007e20000000c00 */
[--C-:B------:R-:W-:Y:S01]  /*7460*/  HADD2.F32 R5, -RZ, R150.reuse.H0_H0 ;  /* 0x20000096ff057230 */ /* 0x100fe20000004100 */
[----:B------:R-:W-:Y:S01]  /*7470*/  F2FP.RELU.F16.F32.PACK_AB R241, R117, R116 ;  /* 0x0000007475f1723e */ /* 0x000fe200000008ff */
[----:B------:R-:W-:Y:S02]  /*7480*/  HADD2.F32 R6, -RZ, R150.H1_H1 ;  /* 0x30000096ff067230 */ /* 0x000fe40000004100 */
[----:B------:R-:W-:Y:S01]  /*7490*/  FFMA R125, R145, R4, R125 ;  /* 0x00000004917d7223 */ /* 0x000fe2000000007d */
[----:B------:R-:W-:Y:S01]  /*74a0*/  HADD2.F32 R7, -RZ, R151.H0_H0 ;  /* 0x20000097ff077230 */ /* 0x000fe20000004100 */
[----:B------:R-:W-:Y:S01]  /*74b0*/  F2FP.RELU.F16.F32.PACK_AB R242, R119, R118 ;  /* 0x0000007677f2723e */ /* 0x000fe200000008ff */
[----:B------:R-:W-:Y:S01]  /*74c0*/  FFMA R126, R145, R5, R126 ;  /* 0x00000005917e7223 */ /* 0x000fe2000000007e */
[----:B------:R-:W-:Y:S01]  /*74d0*/  F2FP.RELU.F16.F32.PACK_AB R243, R121, R120 ;  /* 0x0000007879f3723e */ /* 0x000fe200000008ff */
[C---:B------:R-:W-:Y:S01]  /*74e0*/  FFMA R127, R145.reuse, R6, R127 ;  /* 0x00000006917f7223 */ /* 0x040fe2000000007f */
[C---:B------:R-:W-:Y:S01]  /*74f0*/  FFMA R128, R145.reuse, R7, R128 ;  /* 0x0000000791807223 */ /* 0x040fe20000000080 */
[----:B------:R-:W-:Y:S01]  /*7500*/  FFMA R129, R145, R8, R129 ;  /* 0x0000000891817223 */ /* 0x000fe20000000081 */
[----:B------:R-:W-:Y:S01]  /*7510*/  F2FP.RELU.F16.F32.PACK_AB R244, R123, R122 ;  /* 0x0000007a7bf4723e */ /* 0x000fe200000008ff */
[----:B------:R3:W-:Y:S01]  /*7520*/  STS.128 [R213+0x400], R240 ;  /* 0x000400f0d5007388 */ /* 0x0007e20000000c00 */
[----:B------:R-:W-:Y:S02]  /*7530*/  F2FP.RELU.F16.F32.PACK_AB R245, R125, R124 ;  /* 0x0000007c7df5723e */ /* 0x000fe400000008ff */
[----:B------:R-:W-:Y:S02]  /*7540*/  F2FP.RELU.F16.F32.PACK_AB R246, R127, R126 ;  /* 0x0000007e7ff6723e */ /* 0x000fe400000008ff */
[----:B------:R-:W-:Y:S05]  /*7550*/  F2FP.RELU.F16.F32.PACK_AB R247, R129, R128 ;  /* 0x0000008081f7723e */ /* 0x000fea00000008ff */
[----:B------:R3:W-:Y:S01]  /*7560*/  STS.128 [R221+0x400], R244 ;  /* 0x000400f4dd007388 */ /* 0x0007e20000000c00 */
[----:B------:R-:W-:Y:S01]  /*7570*/  @!PT LDS RZ, [RZ] ;  /* 0x00000000fffff984 */ /* 0x000fe20000000800 */
[----:B------:R-:W-:Y:S01]  /*7580*/  @!PT LDS RZ, [RZ] ;  /* 0x00000000fffff984 */ /* 0x000fe20000000800 */
[----:B------:R-:W-:Y:S01]  /*7590*/  @!PT LDS RZ, [RZ] ;  /* 0x00000000fffff984 */ /* 0x000fe20000000800 */
[----:B------:R-:W-:Y:S01]  /*75a0*/  @!PT LDS RZ, [RZ] ;  /* 0x00000000fffff984 */ /* 0x000fe20000000800 */
[----:B------:R1:W-:Y:S07]  /*75b0*/  MEMBAR.ALL.CTA ;  /* 0x0000000000007992 */ /* 0x0003ee0000008000 */
[----:B-1----:R-:W1:Y:S02]  /*75c0*/  FENCE.VIEW.ASYNC.S ;  /* 0x00000000000073c6 */ /* 0x002e640000000000 */
[----:B-1----:R-:W-:Y:S06]  /*75d0*/  BAR.SYNC.DEFER_BLOCKING 0x1, 0x80 ;  /* 0x0042000000007b1d */ /* 0x002fec0000010000 */
[----:B------:R-:W-:Y:S05]  /*75e0*/  @P0 BRA `(.L_x_118) ;  /* 0x0000000000280947 */ /* 0x000fea0003800000 */
[----:B------:R-:W-:Y:S02]  /*75f0*/  UIADD3 UR4, UPT, UPT, UR41, 0x400, URZ ;  /* 0x0000040029047890 */ /* 0x000fe4000fffe0ff */
[----:B------:R-:W-:Y:S01]  /*7600*/  UIADD3 UR6, UP0, UPT, UR52, 0x680, URZ ;  /* 0x0000068034067890 */ /* 0x000fe2000ff1e0ff */
[----:B------:R-:W-:Y:S03]  /*7610*/  UMOV UR39, UR44 ;  /* 0x0000002c00277c82 */ /* 0x000fe60008000000 */
[----:B------:R-:W-:Y:S01]  /*7620*/  MOV R201, UR4 ;  /* 0x0000000400c97c02 */ /* 0x000fe20008000f00 */
[----:B------:R-:W-:Y:S03]  /*7630*/  UIADD3.X UR7, UPT, UPT, URZ, UR53, URZ, UP0, !UPT ;  /* 0x00000035ff077290 */ /* 0x000fe600087fe4ff */
[----:B------:R-:W-:Y:S11]  /*7640*/  R2UR UR36, R201 ;  /* 0x00000000c92472ca */ /* 0x000ff600000e0000 */
[----:B------:R-:W-:Y:S02]  /*7650*/  @!UPT UIADD3 URZ, UPT, UPT, URZ, URZ, URZ ;  /* 0x000000fffffff290 */ /* 0x000fe4000fffe0ff */
[----:B------:R1:W-:Y:S01]  /*7660*/  UTMASTG.3D [UR36], [UR6] ;  /* 0x00000024060073b5 */ /* 0x0003e20008010000 */
[----:B------:R0:W-:Y:S01]  /*7670*/  UTMACMDFLUSH ;  /* 0x00000000000079b7 */ /* 0x0001e20000000000 */
[----:B-1----:R-:W-:Y:S04]  /*7680*/  DEPBAR.LE SB0, 0x1 ;  /* 0x000080400000791a */ /* 0x002fe80000000000 */
.L_x_118:
[----:B------:R-:W-:Y:S05]  /*7690*/  BSYNC.RECONVERGENT B0 ;  /* 0x0000000000007941 */ /* 0x000fea0003800200 */
.L_x_117:
[----:B------:R-:W-:Y:S01]  /*76a0*/  BAR.SYNC.DEFER_BLOCKING 0x1, 0x80 ;  /* 0x0042000000007b1d */ /* 0x000fe20000010000 */
[----:B------:R-:W-:Y:S01]  /*76b0*/  ISETP.NE.AND P1, PT, R215, RZ, PT ;  /* 0x000000ffd700720c */ /* 0x000fe20003f25270 */
[----:B------:R-:W-:Y:S01]  /*76c0*/  UISETP.NE.AND UP0, UPT, UR50, URZ, UPT ;  /* 0x000000ff3200728c */ /* 0x000fe2000bf05270 */
[----:B------:R-:W-:Y:S11]  /*76d0*/  LEA R3, R224, UR41, 0x3 ;  /* 0x00000029e0037c11 */ /* 0x000ff6000f8e18ff */
[----:B------:R-:W-:Y:S01]  /*76e0*/  @!P1 SHF.L.U32 R4, R205, 0x1f, RZ ;  /* 0x0000001fcd049819 */ /* 0x000fe200000006ff */
[----:B------:R-:W-:Y:S06]  /*76f0*/  BRA.U !UP0, `(.L_x_119) ;  /* 0x0000000108247547 */ /* 0x000fec000b800000 */
[----:B------:R-:W-:Y:S01]  /*7700*/  IMAD.U32 R5, RZ, RZ, UR51 ;  /* 0x00000033ff057e24 */ /* 0x000fe2000f8e00ff */
[----:B------:R-:W-:Y:S01]  /*7710*/  MOV R0, UR45 ;  /* 0x0000002d00007c02 */ /* 0x000fe20008000f00 */
[----:B------:R-:W-:Y:S03]  /*7720*/  UIADD3 UR51, UPT, UPT, UR51, 0x1, URZ ;  /* 0x0000000133337890 */ /* 0x000fe6000fffe0ff */
[----:B------:R-:W-:Y:S01]  /*7730*/  @!P1 LEA R5, R5, UR41, 0x3 ;  /* 0x0000002905059c11 */ /* 0x000fe2000f8e18ff */
[----:B------:R-:W-:Y:S04]  /*7740*/  UISETP.NE.AND UP0, UPT, UR51, 0x4, UPT ;  /* 0x000000043300788c */ /* 0x000fe8000bf05270 */
[----:B------:R-:W-:Y:S01]  /*7750*/  @!P1 VIADD R5, R5, 0x70 ;  /* 0x0000007005059836 */ /* 0x000fe20000000000 */
[----:B------:R-:W-:Y:S04]  /*7760*/  USEL UR51, UR51, URZ, UP0 ;  /* 0x000000ff33337287 */ /* 0x000fe80008000000 */
[----:B------:R-:W-:Y:S04]  /*7770*/  @!P1 PRMT R0, R0, 0x654, R5 ;  /* 0x0000065400009816 */ /* 0x000fe80000000005 */
[----:B------:R1:W-:Y:S04]  /*7780*/  @!P1 SYNCS.ARRIVE.TRANS64.RED.A1T0 RZ, [R0+URZ], RZ ;  /* 0x000000ff00ff99a7 */ /* 0x0003e800081004ff */
.L_x_119:
[----:B------:R-:W2:Y:S01]  /*7790*/  @!P1 SYNCS.PHASECHK.TRANS64.TRYWAIT P0, [R3+URZ+0x50], R4 ;  /* 0x00005004030095a7 */ /* 0x000ea200080011ff */
[----:B------:R-:W-:Y:S01]  /*77a0*/  BSSY B1, `(.L_x_120) ;  /* 0x000001f000017945 */ /* 0x000fe20003800000 */
[----:B--2---:R-:W-:Y:S03]  /*77b0*/  @!P1 SEL R225, RZ, 0x1, !P0 ;  /* 0x00000001ffe19807 */ /* 0x004fe60004000000 */
[----:B------:R-:W-:Y:S05]  /*77c0*/  @P1 BRA `(.L_x_121) ;  /* 0x0000000000701947 */ /* 0x000fea0003800000 */
[----:B------:R-:W-:Y:S01]  /*77d0*/  ISETP.NE.AND P1, PT, R226, RZ, PT ;  /* 0x000000ffe200720c */ /* 0x000fe20003f25270 */
[----:B------:R-:W-:Y:S01]  /*77e0*/  BSSY B0, `(.L_x_122) ;  /* 0x000000b000007945 */ /* 0x000fe20003800000 */
[----:B------:R-:W-:Y:S11]  /*77f0*/  ISETP.NE.AND P0, PT, R225, RZ, PT ;  /* 0x000000ffe100720c */ /* 0x000ff60003f05270 */
[----:B------:R-:W-:Y:S05]  /*7800*/  @P1 IMAD R7, R224, 0x4000, R217 ;  /* 0x00004000e0071824 */ /* 0x000fea00078e02d9 */
[----:B-1----:R-:W-:Y:S04]  /*7810*/  @P1 IADD3 R0, PT, PT, R7, UR41, RZ ;  /* 0x0000002907001c10 */ /* 0x002fe8000fffe0ff */
[----:B------:R-:W-:Y:S01]  /*7820*/  @P1 IADD3 R6, PT, PT, R223, R0, RZ ;  /* 0x00000000df061210 */ /* 0x000fe20007ffe0ff */
[--C-:B------:R-:W-:Y:S02]  /*7830*/  @P1 IMAD.IADD R4, R147, 0x1, R0.reuse ;  /* 0x0000000193041824 */ /* 0x100fe400078e0200 */
[----:B------:R-:W-:Y:S01]  /*7840*/  @P1 IMAD.IADD R5, R227, 0x1, R0 ;  /* 0x00000001e3051824 */ /* 0x000fe200078e0200 */
[----:B------:R-:W-:Y:S06]  /*7850*/  @P0 BRA `(.L_x_123) ;  /* 0x00000000000c0947 */ /* 0x000fec0003800000 */
[----:B------:R-:W-:Y:S04]  /*7860*/  SHF.L.U32 R0, R205, 0x1f, RZ ;  /* 0x0000001fcd007819 */ /* 0x000fe800000006ff */
[----:B------:R-:W1:Y:S02]  /*7870*/  SYNCS.PHASECHK.TRANS64.TRYWAIT P0, [R3+URZ+0x50], R0 ;  /* 0x00005000030075a7 */ /* 0x000e6400080011ff */
[----:B-1----:R-:W-:Y:S05]  /*7880*/  @!P0 BRA `(.L_x_124) ;  /* 0x0000004800788947 */ /* 0x002fea0003800000 */
.L_x_123:
[----:B------:R-:W-:Y:S05]  /*7890*/  BSYNC B0 ;  /* 0x0000000000007941 */ /* 0x000fea0003800000 */
.L_x_122:
[----:B------:R-:W-:Y:S01]  /*78a0*/  ISETP.NE.AND P0, PT, R226, RZ, PT ;  /* 0x000000ffe200720c */ /* 0x000fe20003f05270 */
[----:B------:R-:W-:Y:S11]  /*78b0*/  VIADD R224, R224, 0x1 ;  /* 0x00000001e0e07836 */ /* 0x000ff60000000000 */
[----:B------:R-:W-:Y:S01]  /*78c0*/  @!UPT UIADD3 URZ, UPT, UPT, URZ, URZ, URZ ;  /* 0x000000fffffff290 */ /* 0x000fe2000fffe0ff */
[----:B------:R2:W4:Y:S01]  /*78d0*/  @P0 LDS.128 R176, [R7+UR41+0x400] ;  /* 0x0004002907b00984 */ /* 0x0005220008000c00 */
[--C-:B-1----:R-:W-:Y:S01]  /*78e0*/  @P0 IMAD.IADD R0, R223, 0x1, R4.reuse ;  /* 0x00000001df000824 */ /* 0x102fe200078e0204 */
[C---:B------:R-:W-:Y:S01]  /*78f0*/  @P0 IADD3 R3, PT, PT, R227.reuse, R6, RZ ;  /* 0x00000006e3030210 */ /* 0x040fe20007ffe0ff */
[C---:B------:R-:W-:Y:S01]  /*7900*/  @P0 IMAD.IADD R8, R227.reuse, 0x1, R4 ;  /* 0x00000001e3080824 */ /* 0x040fe200078e0204 */
[----:B------:R2:W1:Y:S02]  /*7910*/  @P0 LDS.128 R172, [R5+0x400] ;  /* 0x0004000005ac0984 */ /* 0x0004640000000c00 */
[----:B------:R-:W-:Y:S02]  /*7920*/  @P0 IADD3 R9, PT, PT, R227, R0, RZ ;  /* 0x00000000e3090210 */ /* 0x000fe40007ffe0ff */
[----:B------:R2:W1:Y:S04]  /*7930*/  @P0 LDS.128 R168, [R6+0x400] ;  /* 0x0004000006a80984 */ /* 0x0004680000000c00 */
[----:B------:R2:W1:Y:S04]  /*7940*/  @P0 LDS.128 R164, [R3+0x400] ;  /* 0x0004000003a40984 */ /* 0x0004680000000c00 */
[----:B------:R2:W1:Y:S04]  /*7950*/  @P0 LDS.128 R160, [R4+0x400] ;  /* 0x0004000004a00984 */ /* 0x0004680000000c00 */
[----:B------:R2:W1:Y:S04]  /*7960*/  @P0 LDS.128 R156, [R8+0x400] ;  /* 0x00040000089c0984 */ /* 0x0004680000000c00 */
[----:B------:R2:W1:Y:S04]  /*7970*/  @P0 LDS.128 R152, [R0+0x400] ;  /* 0x0004000000980984 */ /* 0x0004680000000c00 */
[----:B------:R2:W1:Y:S02]  /*7980*/  @P0 LDS.128 R148, [R9+0x400] ;  /* 0x0004000009940984 */ /* 0x0004640000000c00 */
.L_x_121:
[----:B------:R-:W-:Y:S05]  /*7990*/  BSYNC B1 ;  /* 0x0000000000017941 */ /* 0x000fea0003800000 */
.L_x_120:
[----:B--2---:R-:W-:Y:S05]  /*79a0*/  VIADD R3, R146, 0x40 ;  /* 0x0000004092037836 */ /* 0x004fea0000000000 */
[----:B------:R-:W-:Y:S04]  /*79b0*/  SHF.R.U32.HI R3, RZ, 0x15, R3 ;  /* 0x00000015ff037819 */ /* 0x000fe80000011603 */
[----:B------:R-:W-:Y:S11]  /*79c0*/  LOP3.LUT P0, RZ, R3, 0x3, R200, 0x48, !PT ;  /* 0x0000000303ff7812 */ /* 0x000ff600078048c8 */
[----:B------:R-:W-:Y:S02]  /*79d0*/  @!UPT UIADD3 URZ, UPT, UPT, URZ, URZ, URZ ;  /* 0x000000fffffff290 */ /* 0x000fe4000fffe0ff */
[----:B------:R-:W-:Y:S05]  /*79e0*/  @!P0 BRA `(.L_x_125) ;  /* 0x0000000000408947 */ /* 0x000fea0003800000 */
[----:B------:R-:W2:Y:S01]  /*79f0*/  LDCU.64 UR8, c[0x4][0x70] ;  /* 0x01000e00ff0877ac */ /* 0x000ea20008000a00 */
[----:B------:R-:W-:Y:S01]  /*7a00*/  MOV R15, 0x0 ;  /* 0x00000000000f7802 */ /* 0x000fe20000000f00 */
[----:B------:R-:W-:Y:S02]  /*7a10*/  HFMA2 R12, -RZ, RZ, 0, 5.9604644775390625e-08 ;  /* 0x00000001ff0c7431 */ /* 0x000fe400000001ff */
[----:B------:R-:W-:Y:S02]  /*7a20*/  IMAD.MOV.U32 R8, RZ, RZ, 0x192 ;  /* 0x00000192ff087424 */ /* 0x000fe400078e00ff */
[----:B------:R-:W-:Y:S01]  /*7a30*/  IMAD.MOV.U32 R13, RZ, RZ, RZ ;  /* 0x000000ffff0d7224 */ /* 0x000fe200078e00ff */
[----:B------:R-:W5:Y:S01]  /*7a40*/  LDCU.64 UR6, c[0x4][0x78] ;  /* 0x01000f00ff0677ac */ /* 0x000f620008000a00 */
[----:B------:R-:W1:Y:S01]  /*7a50*/  LDC.64 R14, c[0x4][R15] ;  /* 0x010000000f0e7b82 */ /* 0x000e620000000a00 */
[----:B------:R-:W3:Y:S01]  /*7a60*/  LDCU.64 UR4, c[0x4][0x10] ;  /* 0x01000200ff0477ac */ /* 0x000ee20008000a00 */
[----:B--2---:R-:W-:Y:S01]  /*7a70*/  MOV R5, UR9 ;  /* 0x0000000900057c02 */ /* 0x004fe20008000f00 */
[----:B------:R-:W-:Y:S01]  /*7a80*/  IMAD.U32 R4, RZ, RZ, UR8 ;  /* 0x00000008ff047e24 */ /* 0x000fe2000f8e00ff */
[----:B-----5:R-:W-:Y:S01]  /*7a90*/  MOV R7, UR7 ;  /* 0x0000000700077c02 */ /* 0x020fe20008000f00 */
[----:B------:R-:W-:Y:S01]  /*7aa0*/  IMAD.U32 R6, RZ, RZ, UR6 ;  /* 0x00000006ff067e24 */ /* 0x000fe2000f8e00ff */
[----:B---3--:R-:W-:Y:S01]  /*7ab0*/  MOV R11, UR5 ;  /* 0x00000005000b7c02 */ /* 0x008fe20008000f00 */
[----:B------:R-:W-:Y:S02]  /*7ac0*/  IMAD.U32 R10, RZ, RZ, UR4 ;  /* 0x00000004ff0a7e24 */ /* 0x000fe4000f8e00ff */
[----:B------:R-:W-:Y:S07]  /*7ad0*/  LEPC R20, `(.L_x_125) ;  /* 0x000000001014794e */ /* 0x000fee0000000000 */
[----:B-1--4-:R-:W-:Y:S05]  /*7ae0*/  CALL.ABS.NOINC R14 ;  /* 0x000000000e007343 */ /* 0x012fea0003c00000 */
.L_x_125:
[----:B------:R-:W-:Y:S05]  /*7af0*/  WARPSYNC.ALL ;  /* 0x0000000000007948 */ /* 0x000fea0003800000 */
[----:B------:R-:W-:Y:S01]  /*7b00*/  R2UR UR4, R146 ;  /* 0x00000000920472ca */ /* 0x000fe200000e0000 */
[--C-:B----4-:R-:W-:Y:S01]  /*7b10*/  HADD2.F32 R140, -RZ, R176.reuse.H0_H0 ;  /* 0x200000b0ff8c7230 */ /* 0x110fe20000004100 */
[----:B------:R-:W-:Y:S01]  /*7b20*/  ISETP.NE.AND P6, PT, R215, RZ, PT ;  /* 0x000000ffd700720c */ /* 0x000fe20003fc5270 */
[----:B------:R-:W-:Y:S01]  /*7b30*/  HADD2.F32 R142, -RZ, R176.H1_H1 ;  /* 0x300000b0ff8e7230 */ /* 0x000fe20000004100 */
[----:B------:R-:W-:Y:S01]  /*7b40*/  MOV R3, UR51 ;  /* 0x0000003300037c02 */ /* 0x000fe20008000f00 */
[----:B------:R-:W-:Y:S01]  /*7b50*/  BSSY.RECONVERGENT B0, `(.L_x_126) ;  /* 0x0000100000007945 */ /* 0x000fe20003800200 */
[----:B---3--:R-:W-:Y:S02]  /*7b60*/  MOV R232, UR45 ;  /* 0x0000002d00e87c02 */ /* 0x008fe40008000f00 */
[----:B------:R-:W-:Y:S05]  /*7b70*/  ISETP.NE.AND P0, PT, R209, RZ, PT ;  /* 0x000000ffd100720c */ /* 0x000fea0003f05270 */
[----:B------:R-:W1:Y:S02]  /*7b80*/  LDTM.x64 R4, tmem[UR4+0x40] ;  /* 0x00004004000479ee */ /* 0x000e640008340000 */
[----:B------:R-:W-:Y:S04]  /*7b90*/  @!P6 LEA R3, R3, UR41, 0x3 ;  /* 0x000000290303ec11 */ /* 0x000fe8000f8e18ff */
[----:B------:R-:W-:Y:S04]  /*7ba0*/  @!P6 IADD3 R3, PT, PT, R3, 0x70, RZ ;  /* 0x000000700303e810 */ /* 0x000fe80007ffe0ff */
[----:B------:R-:W-:Y:S01]  /*7bb0*/  @!P6 PRMT R232, R232, 0x654, R3 ;  /* 0x00000654e8e8e816 */ /* 0x000fe20000000003 */
[C-C-:B-1----:R-:W-:Y:S01]  /*7bc0*/  FFMA R0, R143.reuse, R4, R2.reuse ;  /* 0x000000048f007223 */ /* 0x142fe20000000002 */
[C-C-:B------:R-:W-:Y:S01]  /*7bd0*/  FFMA R3, R143.reuse, R5, R2.reuse ;  /* 0x000000058f037223 */ /* 0x140fe20000000002 */
        /* <DEDUP_REMOVED lines=69> */
[----:B------:R-:W-:Y:S02]  /*8030*/  HADD2.F32 R5, -RZ, R172.H0_H0 ;  /* 0x200000acff057230 */ /* 0x000fe40000004100 */
[----:B------:R-:W-:Y:S01]  /*8040*/  FFMA R69, R145, R4, R69 ;  /* 0x0000000491457223 */ /* 0x000fe20000000045 */
[----:B------:R-:W-:Y:S01]  /*8050*/  HADD2.F32 R4, -RZ, R178.H1_H1 ;  /* 0x300000b2ff047230 */ /* 0x000fe20000004100 */
[----:B------:R-:W-:Y:S01]  /*8060*/  F2FP.RELU.F16.F32.PACK_AB R228, R3, R0 ;  /* 0x0000000003e4723e */ /* 0x000fe200000008ff */
[--C-:B------:R-:W-:Y:S02]  /*8070*/  HADD2.F32 R3, -RZ, R179.reuse.H0_H0 ;  /* 0x200000b3ff037230 */ /* 0x100fe40000004100 */
[C---:B------:R-:W-:Y:S01]  /*8080*/  FFMA R70, R145.reuse, R7, R70 ;  /* 0x0000000791467223 */ /* 0x040fe20000000046 */
[----:B------:R-:W-:Y:S02]  /*8090*/  HADD2.F32 R0, -RZ, R179.H1_H1 ;  /* 0x300000b3ff007230 */ /* 0x000fe40000004100 */
[C---:B------:R-:W-:Y:S01]  /*80a0*/  FFMA R71, R145.reuse, R4, R71 ;  /* 0x0000000491477223 */ /* 0x040fe20000000047 */
[----:B------:R-:W-:Y:S02]  /*80b0*/  HADD2.F32 R4, -RZ, R172.H1_H1 ;  /* 0x300000acff047230 */ /* 0x000fe40000004100 */
[C---:B------:R-:W-:Y:S01]  /*80c0*/  FFMA R72, R145.reuse, R3, R72 ;  /* 0x0000000391487223 */ /* 0x040fe20000000048 */
[----:B------:R-:W-:Y:S02]  /*80d0*/  HADD2.F32 R3, -RZ, R174.H0_H0 ;  /* 0x200000aeff037230 */ /* 0x000fe40000004100 */
        /* <DEDUP_REMOVED lines=14> */
[----:B------:R-:W-:Y:S01]  /*81c0*/  HADD2.F32 R0, -RZ, R168.H1_H1 ;  /* 0x300000a8ff007230 */ /* 0x000fe20000004100 */
[----:B------:R-:W-:Y:S01]  /*81d0*/  F2FP.RELU.F16.F32.PACK_AB R230, R71, R70 ;  /* 0x0000004647e6723e */ /* 0x000fe200000008ff */
[C---:B------:R-:W-:Y:S01]  /*81e0*/  FFMA R80, R145.reuse, R3, R80 ;  /* 0x0000000391507223 */ /* 0x040fe20000000050 */
[----:B------:R-:W-:Y:S02]  /*81f0*/  HADD2.F32 R3, -RZ, R169.H0_H0 ;  /* 0x200000a9ff037230 */ /* 0x000fe40000004100 */
        /* <DEDUP_REMOVED lines=10> */
[----:B------:R-:W-:Y:S02]  /*82a0*/  HADD2.F32 R0, -RZ, R164.H0_H0 ;  /* 0x200000a4ff007230 */ /* 0x000fe40000004100 */
[C---:B------:R-:W-:Y:S01]  /*82b0*/  FFMA R86, R145.reuse, R3, R86 ;  /* 0x0000000391567223 */ /* 0x040fe20000000056 */
[----:B------:R-:W-:Y:S01]  /*82c0*/  HADD2.F32 R3, -RZ, R166.H0_H0 ;  /* 0x200000a6ff037230 */ /* 0x000fe20000004100 */
[----:B------:R-:W-:Y:S01]  /*82d0*/  STS.128 [R217+UR41+0x4400], R228 ;  /* 0x004400e4d9007988 */ /* 0x000fe20008000c29 */
[C---:B------:R-:W-:Y:S01]  /*82e0*/  FFMA R87, R145.reuse, R4, R87 ;  /* 0x0000000491577223 */ /* 0x040fe20000000057 */
[----:B------:R-:W-:Y:S02]  /*82f0*/  HADD2.F32 R4, -RZ, R164.H1_H1 ;  /* 0x300000a4ff047230 */ /* 0x000fe40000004100 */
[C---:B------:R-:W-:Y:S01]  /*8300*/  FFMA R88, R145.reuse, R5, R88 ;  /* 0x0000000591587223 */ /* 0x040fe20000000058 */
[--C-:B------:R-:W-:Y:S02]  /*8310*/  HADD2.F32 R5, -RZ, R167.reuse.H0_H0 ;  /* 0x200000a7ff057230 */ /* 0x100fe40000004100 */
[C---:B------:R-:W-:Y:S01]  /*8320*/  FFMA R89, R145.reuse, R6, R89 ;  /* 0x0000000691597223 */ /* 0x040fe20000000059 */
[----:B------:R-:W-:Y:S02]  /*8330*/  HADD2.F32 R6, -RZ, R167.H1_H1 ;  /* 0x300000a7ff067230 */ /* 0x000fe40000004100 */
[C---:B------:R-:W-:Y:S01]  /*8340*/  FFMA R90, R145.reuse, R0, R90 ;  /* 0x00000000915a7223 */ /* 0x040fe2000000005a */
[--C-:B------:R-:W-:Y:S02]  /*8350*/  HADD2.F32 R0, -RZ, R165.reuse.H0_H0 ;  /* 0x200000a5ff007230 */ /* 0x100fe40000004100 */
[----:B------:R-:W-:Y:S01]  /*8360*/  FFMA R91, R145, R4, R91 ;  /* 0x00000004915b7223 */ /* 0x000fe2000000005b */
[----:B------:R-:W-:Y:S01]  /*8370*/  HADD2.F32 R4, -RZ, R166.H1_H1 ;  /* 0x300000a6ff047230 */ /* 0x000fe20000004100 */
[----:B------:R-:W-:Y:S01]  /*8380*/  F2FP.RELU.F16.F32.PACK_AB R68, R75, R74 ;  /* 0x0000004a4b44723e */ /* 0x000fe200000008ff */
[----:B------:R-:W-:Y:S01]  /*8390*/  FFMA R92, R145, R0, R92 ;  /* 0x00000000915c7223 */ /* 0x000fe2000000005c */
[----:B------:R-:W-:Y:S01]  /*83a0*/  HADD2.F32 R0, -RZ, R165.H1_H1 ;  /* 0x300000a5ff007230 */ /* 0x000fe20000004100 */
[----:B------:R-:W-:Y:S02]  /*83b0*/  F2FP.RELU.F16.F32.PACK_AB R69, R77, R76 ;  /* 0x0000004c4d45723e */ /* 0x000fe400000008ff */
[----:B------:R-:W-:Y:S02]  /*83c0*/  F2FP.RELU.F16.F32.PACK_AB R70, R79, R78 ;  /* 0x0000004e4f46723e */ /* 0x000fe400000008ff */
[C---:B------:R-:W-:Y:S01]  /*83d0*/  FFMA R93, R145.reuse, R0, R93 ;  /* 0x00000000915d7223 */ /* 0x040fe2000000005d */
[--C-:B------:R-:W-:Y:S02]  /*83e0*/  HADD2.F32 R0, -RZ, R160.reuse.H0_H0 ;  /* 0x200000a0ff007230 */ /* 0x100fe40000004100 */
[C---:B------:R-:W-:Y:S01]  /*83f0*/  FFMA R94, R145.reuse, R3, R94 ;  /* 0x00000003915e7223 */ /* 0x040fe2000000005e */
[C---:B------:R-:W-:Y:S01]  /*8400*/  FFMA R95, R145.reuse, R4, R95 ;  /* 0x00000004915f7223 */ /* 0x040fe2000000005f */
[C---:B------:R-:W-:Y:S01]  /*8410*/  FFMA R96, R145.reuse, R5, R96 ;  /* 0x0000000591607223 */ /* 0x040fe20000000060 */
[C---:B------:R-:W-:Y:S01]  /*8420*/  FFMA R97, R145.reuse, R6, R97 ;  /* 0x0000000691617223 */ /* 0x040fe20000000061 */
[----:B------:R-:W-:Y:S02]  /*8430*/  HADD2.F32 R4, -RZ, R160.H1_H1 ;  /* 0x300000a0ff047230 */ /* 0x000fe40000004100 */
[----:B------:R-:W-:Y:S01]  /*8440*/  FFMA R98, R145, R0, R98 ;  /* 0x0000000091627223 */ /* 0x000fe20000000062 */
[--C-:B------:R-:W-:Y:S01]  /*8450*/  HADD2.F32 R3, -RZ, R161.reuse.H0_H0 ;  /* 0x200000a1ff037230 */ /* 0x100fe20000004100 */
[----:B------:R-:W-:Y:S01]  /*8460*/  F2FP.RELU.F16.F32.PACK_AB R71, R81, R80 ;  /* 0x000000505147723e */ /* 0x000fe200000008ff */
[----:B------:R-:W-:Y:S02]  /*8470*/  HADD2.F32 R0, -RZ, R161.H1_H1 ;  /* 0x300000a1ff007230 */ /* 0x000fe40000004100 */
[C---:B------:R-:W-:Y:S01]  /*8480*/  FFMA R99, R145.reuse, R4, R99 ;  /* 0x0000000491637223 */ /* 0x040fe20000000063 */
[--C-:B------:R-:W-:Y:S02]  /*8490*/  HADD2.F32 R5, -RZ, R163.reuse.H0_H0 ;  /* 0x200000a3ff057230 */ /* 0x100fe40000004100 */
[C---:B------:R-:W-:Y:S01]  /*84a0*/  FFMA R100, R145.reuse, R3, R100 ;  /* 0x0000000391647223 */ /* 0x040fe20000000064 */
[----:B------:R1:W-:Y:S01]  /*84b0*/  STS.128 [R219+0x4400], R68 ;  /* 0x00440044db007388 */ /* 0x0003e20000000c00 */
[----:B------:R-:W-:Y:S01]  /*84c0*/  FFMA R101, R145, R0, R101 ;  /* 0x0000000091657223 */ /* 0x000fe20000000065 */
[--C-:B------:R-:W-:Y:S01]  /*84d0*/  HADD2.F32 R3, -RZ, R162.reuse.H0_H0 ;  /* 0x200000a2ff037230 */ /* 0x100fe20000004100 */
[----:B------:R-:W-:Y:S01]  /*84e0*/  F2FP.RELU.F16.F32.PACK_AB R72, R83, R82 ;  /* 0x000000525348723e */ /* 0x000fe200000008ff */
[----:B------:R-:W-:Y:S01]  /*84f0*/  HADD2.F32 R0, -RZ, R162.H1_H1 ;  /* 0x300000a2ff007230 */ /* 0x000fe20000004100 */
[----:B------:R-:W-:Y:S01]  /*8500*/  F2FP.RELU.F16.F32.PACK_AB R73, R85, R84 ;  /* 0x000000545549723e */ /* 0x000fe200000008ff */
[----:B------:R-:W-:Y:S02]  /*8510*/  HADD2.F32 R4, -RZ, R163.H1_H1 ;  /* 0x300000a3ff047230 */ /* 0x000fe40000004100 */
[----:B------:R-:W-:Y:S01]  /*8520*/  FFMA R102, R145, R3, R102 ;  /* 0x0000000391667223 */ /* 0x000fe20000000066 */
[----:B------:R-:W-:Y:S01]  /*8530*/  F2FP.RELU.F16.F32.PACK_AB R74, R87, R86 ;  /* 0x00000056574a723e */ /* 0x000fe200000008ff */
[----:B------:R-:W-:Y:S01]  /*8540*/  FFMA R103, R145, R0, R103 ;  /* 0x0000000091677223 */ /* 0x000fe20000000067 */
[----:B------:R-:W-:Y:S01]  /*8550*/  F2FP.RELU.F16.F32.PACK_AB R75, R89, R88 ;  /* 0x00000058594b723e */ /* 0x000fe200000008ff */
[C---:B------:R-:W-:Y:S01]  /*8560*/  FFMA R104, R145.reuse, R5, R104 ;  /* 0x0000000591687223 */ /* 0x040fe20000000068 */
[--C-:B------:R-:W-:Y:S02]  /*8570*/  HADD2.F32 R0, -RZ, R156.reuse.H0_H0 ;  /* 0x2000009cff007230 */ /* 0x100fe40000004100 */
[C---:B------:R-:W-:Y:S01]  /*8580*/  FFMA R105, R145.reuse, R4, R105 ;  /* 0x0000000491697223 */ /* 0x040fe20000000069 */
[----:B------:R-:W-:Y:S01]  /*8590*/  HADD2.F32 R4, -RZ, R156.H1_H1 ;  /* 0x3000009cff047230 */ /* 0x000fe20000004100 */
[----:B------:R2:W-:Y:S01]  /*85a0*/  STS.128 [R216+0x4400], R72 ;  /* 0x00440048d8007388 */ /* 0x0005e20000000c00 */
[--C-:B------:R-:W-:Y:S02]  /*85b0*/  HADD2.F32 R3, -RZ, R157.reuse.H0_H0 ;  /* 0x2000009dff037230 */ /* 0x100fe40000004100 */
[C---:B------:R-:W-:Y:S01]  /*85c0*/  FFMA R106, R145.reuse, R0, R106 ;  /* 0x00000000916a7223 */ /* 0x040fe2000000006a */
[----:B------:R-:W-:Y:S02]  /*85d0*/  HADD2.F32 R0, -RZ, R157.H1_H1 ;  /* 0x3000009dff007230 */ /* 0x000fe40000004100 */
[----:B------:R-:W-:Y:S01]  /*85e0*/  FFMA R107, R145, R4, R107 ;  /* 0x00000004916b7223 */ /* 0x000fe2000000006b */
[----:B------:R-:W-:Y:S01]  /*85f0*/  F2FP.RELU.F16.F32.PACK_AB R76, R91, R90 ;  /* 0x0000005a5b4c723e */ /* 0x000fe200000008ff */
[----:B------:R-:W-:Y:S01]  /*8600*/  FFMA R108, R145, R3, R108 ;  /* 0x00000003916c7223 */ /* 0x000fe2000000006c */
[----:B------:R-:W-:Y:S01]  /*8610*/  F2FP.RELU.F16.F32.PACK_AB R77, R93, R92 ;  /* 0x0000005c5d4d723e */ /* 0x000fe200000008ff */
[--C-:B------:R-:W-:Y:S01]  /*8620*/  HADD2.F32 R3, -RZ, R158.reuse.H0_H0 ;  /* 0x2000009eff037230 */ /* 0x100fe20000004100 */
[----:B------:R-:W-:Y:S01]  /*8630*/  F2FP.RELU.F16.F32.PACK_AB R78, R95, R94 ;  /* 0x0000005e5f4e723e */ /* 0x000fe200000008ff */
[----:B------:R-:W-:Y:S01]  /*8640*/  HADD2.F32 R4, -RZ, R158.H1_H1 ;  /* 0x3000009eff047230 */ /* 0x000fe20000004100 */
[----:B------:R-:W-:Y:S01]  /*8650*/  F2FP.RELU.F16.F32.PACK_AB R79, R97, R96 ;  /* 0x00000060614f723e */ /* 0x000fe200000008ff */
[C---:B------:R-:W-:Y:S01]  /*8660*/  FFMA R109, R145.reuse, R0, R109 ;  /* 0x00000000916d7223 */ /* 0x040fe2000000006d */
[--C-:B------:R-:W-:Y:S02]  /*8670*/  HADD2.F32 R5, -RZ, R159.reuse.H0_H0 ;  /* 0x2000009fff057230 */ /* 0x100fe40000004100 */
[C---:B------:R-:W-:Y:S01]  /*8680*/  FFMA R110, R145.reuse, R3, R110 ;  /* 0x00000003916e7223 */ /* 0x040fe2000000006e */
[----:B------:R-:W-:Y:S01]  /*8690*/  HADD2.F32 R0, -RZ, R159.H1_H1 ;  /* 0x3000009fff007230 */ /* 0x000fe20000004100 */
[----:B------:R3:W-:Y:S01]  /*86a0*/  STS.128 [R220+0x4400], R76 ;  /* 0x0044004cdc007388 */ /* 0x0007e20000000c00 */
[C---:B------:R-:W-:Y:S01]  /*86b0*/  FFMA R111, R145.reuse, R4, R111 ;  /* 0x00000004916f7223 */ /* 0x040fe2000000006f */
[C---:B------:R-:W-:Y:S01]  /*86c0*/  FFMA R112, R145.reuse, R5, R112 ;  /* 0x0000000591707223 */ /* 0x040fe20000000070 */
[--C-:B------:R-:W-:Y:S02]  /*86d0*/  HADD2.F32 R3, -RZ, R152.reuse.H0_H0 ;  /* 0x20000098ff037230 */ /* 0x100fe40000004100 */
[----:B------:R-:W-:Y:S01]  /*86e0*/  FFMA R113, R145, R0, R113 ;  /* 0x0000000091717223 */ /* 0x000fe20000000071 */
[----:B------:R-:W-:Y:S01]  /*86f0*/  HADD2.F32 R0, -RZ, R152.H1_H1 ;  /* 0x30000098ff007230 */ /* 0x000fe20000004100 */
[----:B-1----:R-:W-:Y:S01]  /*8700*/  F2FP.RELU.F16.F32.PACK_AB R68, R99, R98 ;  /* 0x000000626344723e */ /* 0x002fe200000008ff */
[--C-:B------:R-:W-:Y:S02]  /*8710*/  HADD2.F32 R5, -RZ, R153.reuse.H0_H0 ;  /* 0x20000099ff057230 */ /* 0x100fe40000004100 */
[C---:B------:R-:W-:Y:S01]  /*8720*/  FFMA R114, R145.reuse, R3, R114 ;  /* 0x0000000391727223 */ /* 0x040fe20000000072 */
[----:B------:R-:W-:Y:S02]  /*8730*/  HADD2.F32 R4, -RZ, R153.H1_H1 ;  /* 0x30000099ff047230 */ /* 0x000fe40000004100 */
[C---:B------:R-:W-:Y:S01]  /*8740*/  FFMA R115, R145.reuse, R0, R115 ;  /* 0x0000000091737223 */ /* 0x040fe20000000073 */
[--C-:B------:R-:W-:Y:S02]  /*8750*/  HADD2.F32 R0, -RZ, R154.reuse.H0_H0 ;  /* 0x2000009aff007230 */ /* 0x100fe40000004100 */
[C---:B------:R-:W-:Y:S01]  /*8760*/  FFMA R116, R145.reuse, R5, R116 ;  /* 0x0000000591747223 */ /* 0x040fe20000000074 */
[--C-:B------:R-:W-:Y:S02]  /*8770*/  HADD2.F32 R3, -RZ, R155.reuse.H0_H0 ;  /* 0x2000009bff037230 */ /* 0x100fe40000004100 */
[----:B------:R-:W-:Y:S01]  /*8780*/  FFMA R117, R145, R4, R117 ;  /* 0x0000000491757223 */ /* 0x000fe20000000075 */
[----:B------:R-:W-:Y:S01]  /*8790*/  HADD2.F32 R4, -RZ, R154.H1_H1 ;  /* 0x3000009aff047230 */ /* 0x000fe20000004100 */
[----:B------:R-:W-:Y:S01]  /*87a0*/  F2FP.RELU.F16.F32.PACK_AB R69, R101, R100 ;  /* 0x000000646545723e */ /* 0x000fe200000008ff */
[----:B------:R-:W-:Y:S01]  /*87b0*/  FFMA R118, R145, R0, R118 ;  /* 0x0000000091767223 */ /* 0x000fe20000000076 */
[----:B------:R-:W-:Y:S01]  /*87c0*/  F2FP.RELU.F16.F32.PACK_AB R70, R103, R102 ;  /* 0x000000666746723e */ /* 0x000fe200000008ff */
[----:B------:R-:W-:Y:S01]  /*87d0*/  HADD2.F32 R0, -RZ, R155.H1_H1 ;  /* 0x3000009bff007230 */ /* 0x000fe20000004100 */
[----:B------:R-:W-:Y:S01]  /*87e0*/  F2FP.RELU.F16.F32.PACK_AB R71, R105, R104 ;  /* 0x000000686947723e */ /* 0x000fe200000008ff */
[C---:B------:R-:W-:Y:S01]  /*87f0*/  FFMA R119, R145.reuse, R4, R119 ;  /* 0x0000000491777223 */ /* 0x040fe20000000077 */
[----:B------:R-:W-:Y:S01]  /*8800*/  FFMA R120, R145, R3, R120 ;  /* 0x0000000391787223 */ /* 0x000fe20000000078 */
[----:B--2---:R-:W-:Y:S01]  /*8810*/  F2FP.RELU.F16.F32.PACK_AB R72, R107, R106 ;  /* 0x0000006a6b48723e */ /* 0x004fe200000008ff */
[----:B------:R-:W-:Y:S01]  /*8820*/  FFMA R121, R145, R0, R121 ;  /* 0x0000000091797223 */ /* 0x000fe20000000079 */
[----:B------:R1:W-:Y:S01]  /*8830*/  STS.128 [R214+0x4400], R68 ;  /* 0x00440044d6007388 */ /* 0x0003e20000000c00 */
[--C-:B------:R-:W-:Y:S01]  /*8840*/  HADD2.F32 R3, -RZ, R148.reuse.H0_H0 ;  /* 0x20000094ff037230 */ /* 0x100fe20000004100 */
[----:B------:R-:W-:Y:S01]  /*8850*/  F2FP.RELU.F16.F32.PACK_AB R73, R109, R108 ;  /* 0x0000006c6d49723e */ /* 0x000fe200000008ff */
[----:B------:R-:W-:Y:S01]  /*8860*/  HADD2.F32 R4, -RZ, R148.H1_H1 ;  /* 0x30000094ff047230 */ /* 0x000fe20000004100 */
[----:B------:R-:W-:Y:S01]  /*8870*/  F2FP.RELU.F16.F32.PACK_AB R74, R111, R110 ;  /* 0x0000006e6f4a723e */ /* 0x000fe200000008ff */
[--C-:B------:R-:W-:Y:S01]  /*8880*/  HADD2.F32 R5, -RZ, R149.reuse.H0_H0 ;  /* 0x20000095ff057230 */ /* 0x100fe20000004100 */
[----:B------:R-:W-:Y:S01]  /*8890*/  F2FP.RELU.F16.F32.PACK_AB R75, R113, R112 ;  /* 0x00000070714b723e */ /* 0x000fe200000008ff */
[C---:B------:R-:W-:Y:S01]  /*88a0*/  FFMA R122, R145.reuse, R3, R122 ;  /* 0x00000003917a7223 */ /* 0x040fe2000000007a */
[----:B------:R-:W-:Y:S02]  /*88b0*/  HADD2.F32 R0, -RZ, R149.H1_H1 ;  /* 0x30000095ff007230 */ /* 0x000fe40000004100 */
[C---:B------:R-:W-:Y:S01]  /*88c0*/  FFMA R123, R145.reuse, R4, R123 ;  /* 0x00000004917b7223 */ /* 0x040fe2000000007b */
[--C-:B------:R-:W-:Y:S01]  /*88d0*/  HADD2.F32 R3, -RZ, R150.reuse.H0_H0 ;  /* 0x20000096ff037230 */ /* 0x100fe20000004100 */
[----:B------:R1:W-:Y:S01]  /*88e0*/  STS.128 [R222+0x4400], R72 ;  /* 0x00440048de007388 */ /* 0x0003e20000000c00 */
[C---:B------:R-:W-:Y:S01]  /*88f0*/  FFMA R124, R145.reuse, R5, R124 ;  /* 0x00000005917c7223 */ /* 0x040fe2000000007c */
[----:B------:R-:W-:Y:S02]  /*8900*/  HADD2.F32 R4, -RZ, R150.H1_H1 ;  /* 0x30000096ff047230 */ /* 0x000fe40000004100 */
[----:B------:R-:W-:Y:S01]  /*8910*/  FFMA R125, R145, R0, R125 ;  /* 0x00000000917d7223 */ /* 0x000fe2000000007d */
[--C-:B------:R-:W-:Y:S01]  /*8920*/  HADD2.F32 R5, -RZ, R151.reuse.H0_H0 ;  /* 0x20000097ff057230 */ /* 0x100fe20000004100 */
[----:B---3--:R-:W-:Y:S01]  /*8930*/  F2FP.RELU.F16.F32.PACK_AB R76, R115, R114 ;  /* 0x00000072734c723e */ /* 0x008fe200000008ff */
[----:B------:R-:W-:Y:S01]  /*8940*/  HADD2.F32 R6, -RZ, R151.H1_H1 ;  /* 0x30000097ff067230 */ /* 0x000fe20000004100 */
[----:B------:R-:W-:Y:S01]  /*8950*/  F2FP.RELU.F16.F32.PACK_AB R77, R117, R116 ;  /* 0x00000074754d723e */ /* 0x000fe200000008ff */
[----:B------:R-:W-:Y:S01]  /*8960*/  FFMA R126, R145, R3, R126 ;  /* 0x00000003917e7223 */ /* 0x000fe2000000007e */
[----:B------:R-:W-:Y:S01]  /*8970*/  F2FP.RELU.F16.F32.PACK_AB R78, R119, R118 ;  /* 0x00000076774e723e */ /* 0x000fe200000008ff */
[----:B------:R-:W-:Y:S01]  /*8980*/  FFMA R127, R145, R4, R127 ;  /* 0x00000004917f7223 */ /* 0x000fe2000000007f */
[----:B------:R-:W-:Y:S01]  /*8990*/  F2FP.RELU.F16.F32.PACK_AB R79, R121, R120 ;  /* 0x00000078794f723e */ /* 0x000fe200000008ff */
[C---:B------:R-:W-:Y:S01]  /*89a0*/  FFMA R128, R145.reuse, R5, R128 ;  /* 0x0000000591807223 */ /* 0x040fe20000000080 */
[----:B------:R-:W-:Y:S01]  /*89b0*/  FFMA R129, R145, R6, R129 ;  /* 0x0000000691817223 */ /* 0x000fe20000000081 */
[----:B------:R-:W-:Y:S02]  /*89c0*/  F2FP.RELU.F16.F32.PACK_AB R80, R123, R122 ;  /* 0x0000007a7b50723e */ /* 0x000fe400000008ff */
[----:B------:R1:W-:Y:S01]  /*89d0*/  STS.128 [R213+0x4400], R76 ;  /* 0x0044004cd5007388 */ /* 0x0003e20000000c00 */
[----:B------:R-:W-:Y:S02]  /*89e0*/  F2FP.RELU.F16.F32.PACK_AB R81, R125, R124 ;  /* 0x0000007c7d51723e */ /* 0x000fe400000008ff */
[----:B------:R-:W-:Y:S02]  /*89f0*/  F2FP.RELU.F16.F32.PACK_AB R82, R127, R126 ;  /* 0x0000007e7f52723e */ /* 0x000fe400000008ff */
[----:B------:R-:W-:Y:S02]  /*8a00*/  F2FP.RELU.F16.F32.PACK_AB R83, R129, R128 ;  /* 0x000000808153723e */ /* 0x000fe400000008ff */
[----:B------:R-:W-:Y:S02]  /*8a10*/  LEA R0, R224, UR41, 0x3 ;  /* 0x00000029e0007c11 */ /* 0x000fe4000f8e18ff */
[----:B------:R-:W-:Y:S01]  /*8a20*/  @!P6 SHF.L.U32 R3, R205, 0x1f, RZ ;  /* 0x0000001fcd03e819 */ /* 0x000fe200000006ff */
[----:B------:R1:W-:Y:S01]  /*8a30*/  STS.128 [R221+0x4400], R80 ;  /* 0x00440050dd007388 */ /* 0x0003e20000000c00 */
[----:B------:R-:W-:Y:S01]  /*8a40*/  @!PT LDS RZ, [RZ] ;  /* 0x00000000fffff984 */ /* 0x000fe20000000800 */
[----:B------:R-:W-:Y:S01]  /*8a50*/  @!PT LDS RZ, [RZ] ;  /* 0x00000000fffff984 */ /* 0x000fe20000000800 */
[----:B------:R-:W-:Y:S01]  /*8a60*/  @!PT LDS RZ, [RZ] ;  /* 0x00000000fffff984 */ /* 0x000fe20000000800 */
[----:B------:R-:W-:Y:S01]  /*8a70*/  @!PT LDS RZ, [RZ] ;  /* 0x00000000fffff984 */ /* 0x000fe20000000800 */
[----:B------:R2:W-:Y:S07]  /*8a80*/  MEMBAR.ALL.CTA ;  /* 0x0000000000007992 */ /* 0x0005ee0000008000 */
[----:B--2---:R-:W2:Y:S02]  /*8a90*/  FENCE.VIEW.ASYNC.S ;  /* 0x00000000000073c6 */ /* 0x004ea40000000000 */
[----:B--2---:R-:W-:Y:S06]  /*8aa0*/  BAR.SYNC.DEFER_BLOCKING 0x1, 0x80 ;  /* 0x0042000000007b1d */ /* 0x004fec0000010000 */
[----:B------:R-:W-:Y:S05]  /*8ab0*/  @P0 BRA `(.L_x_127) ;  /* 0x0000000000240947 */ /* 0x000fea0003800000 */
[----:B------:R-:W-:Y:S02]  /*8ac0*/  UIADD3 UR8, UP0, UPT, UR52, 0x680, URZ ;  /* 0x0000068034087890 */ /* 0x000fe4000ff1e0ff */
[----:B------:R-:W-:Y:S02]  /*8ad0*/  UIADD3 UR5, UPT, UPT, UR37, 0x40, URZ ;  /* 0x0000004025057890 */ /* 0x000fe4000fffe0ff */
[----:B------:R-:W-:Y:S02]  /*8ae0*/  UIADD3 UR4, UPT, UPT, UR41, 0x4400, URZ ;  /* 0x0000440029047890 */ /* 0x000fe4000fffe0ff */
[----:B------:R-:W-:Y:S01]  /*8af0*/  UIADD3.X UR9, UPT, UPT, URZ, UR53, URZ, UP0, !UPT ;  /* 0x00000035ff097290 */ /* 0x000fe200087fe4ff */
[----:B------:R-:W-:Y:S01]  /*8b00*/  UMOV UR6, UR38 ;  /* 0x0000002600067c82 */ /* 0x000fe20008000000 */
[----:B------:R-:W-:Y:S07]  /*8b10*/  UMOV UR7, UR44 ;  /* 0x0000002c00077c82 */ /* 0x000fee0008000000 */
[----:B------:R2:W-:Y:S01]  /*8b20*/  UTMASTG.3D [UR4], [UR8] ;  /* 0x00000004080073b5 */ /* 0x0005e20008010000 */
[----:B------:R0:W-:Y:S01]  /*8b30*/  UTMACMDFLUSH ;  /* 0x00000000000079b7 */ /* 0x0001e20000000000 */
[----:B--2---:R-:W-:Y:S04]  /*8b40*/  DEPBAR.LE SB0, 0x1 ;  /* 0x000080400000791a */ /* 0x004fe80000000000 */
.L_x_127:
[----:B------:R-:W-:Y:S05]  /*8b50*/  BSYNC.RECONVERGENT B0 ;  /* 0x0000000000007941 */ /* 0x000fea0003800200 */
.L_x_126:
[----:B------:R-:W-:Y:S01]  /*8b60*/  BAR.SYNC.DEFER_BLOCKING 0x1, 0x80 ;  /* 0x0042000000007b1d */ /* 0x000fe20000010000 */
[----:B------:R-:W-:Y:S04]  /*8b70*/  UIADD3 UR36, UPT, UPT, UR51, 0x1, URZ ;  /* 0x0000000133247890 */ /* 0x000fe8000fffe0ff */
[----:B------:R-:W-:Y:S04]  /*8b80*/  UISETP.NE.AND UP0, UPT, UR36, 0x4, UPT ;  /* 0x000000042400788c */ /* 0x000fe8000bf05270 */
[----:B------:R-:W-:Y:S01]  /*8b90*/  USEL UR36, UR36, URZ, UP0 ;  /* 0x000000ff24247287 */ /* 0x000fe20008000000 */
[----:B------:R2:W-:Y:S01]  /*8ba0*/  @!P6 SYNCS.ARRIVE.TRANS64.RED.A1T0 RZ, [R232+URZ], RZ ;  /* 0x000000ffe8ffe9a7 */ /* 0x0005e200081004ff */
[----:B------:R-:W-:Y:S01]  /*8bb0*/  BSSY B1, `(.L_x_128) ;  /* 0x0000020000017945 */ /* 0x000fe20003800000 */
[----:B------:R-:W3:Y:S02]  /*8bc0*/  @!P6 SYNCS.PHASECHK.TRANS64.TRYWAIT P0, [R0+URZ+0x50], R3 ;  /* 0x000050030000e5a7 */ /* 0x000ee400080011ff */
[----:B---3--:R-:W-:Y:S01]  /*8bd0*/  @!P6 SEL R225, RZ, 0x1, !P0 ;  /* 0x00000001ffe1e807 */ /* 0x008fe20004000000 */
[----:B--2---:R-:W-:Y:S06]  /*8be0*/  @P6 BRA `(.L_x_129) ;  /* 0x0000000000706947 */ /* 0x004fec0003800000 */
[----:B------:R-:W-:Y:S01]  /*8bf0*/  ISETP.NE.AND P1, PT, R226, RZ, PT ;  /* 0x000000ffe200720c */ /* 0x000fe20003f25270 */
[----:B------:R-:W-:Y:S01]  /*8c00*/  BSSY B0, `(.L_x_130) ;  /* 0x000000b000007945 */ /* 0x000fe20003800000 */
[----:B------:R-:W-:Y:S11]  /*8c10*/  ISETP.NE.AND P0, PT, R225, RZ, PT ;  /* 0x000000ffe100720c */ /* 0x000ff60003f05270 */
[----:B------:R-:W-:Y:S05]  /*8c20*/  @P1 IMAD R5, R224, 0x4000, R217 ;  /* 0x00004000e0051824 */ /* 0x000fea00078e02d9 */
[----:B------:R-:W-:Y:S04]  /*8c30*/  @P1 IADD3 R8, PT, PT, R5, UR41, RZ ;  /* 0x0000002905081c10 */ /* 0x000fe8000fffe0ff */
[----:B------:R-:W-:Y:S01]  /*8c40*/  @P1 IADD3 R6, PT, PT, R223, R8, RZ ;  /* 0x00000008df061210 */ /* 0x000fe20007ffe0ff */
[--C-:B------:R-:W-:Y:S02]  /*8c50*/  @P1 IMAD.IADD R4, R147, 0x1, R8.reuse ;  /* 0x0000000193041824 */ /* 0x100fe400078e0208 */
[----:B------:R-:W-:Y:S01]  /*8c60*/  @P1 IMAD.IADD R3, R227, 0x1, R8 ;  /* 0x00000001e3031824 */ /* 0x000fe200078e0208 */
[----:B------:R-:W-:Y:S06]  /*8c70*/  @P0 BRA `(.L_x_131) ;  /* 0x00000000000c0947 */ /* 0x000fec0003800000 */
[----:B------:R-:W-:Y:S04]  /*8c80*/  SHF.L.U32 R7, R205, 0x1f, RZ ;  /* 0x0000001fcd077819 */ /* 0x000fe800000006ff */
[----:B------:R-:W2:Y:S02]  /*8c90*/  SYNCS.PHASECHK.TRANS64.TRYWAIT P0, [R0+URZ+0x50], R7 ;  /* 0x00005007000075a7 */ /* 0x000ea400080011ff */
[----:B--2---:R-:W-:Y:S05]  /*8ca0*/  @!P0 BRA `(.L_x_132) ;  /* 0x0000003400848947 */ /* 0x004fea0003800000 */
.L_x_131:
[----:B------:R-:W-:Y:S05]  /*8cb0*/  BSYNC B0 ;  /* 0x0000000000007941 */ /* 0x000fea0003800000 */
.L_x_130:
[----:B------:R-:W-:Y:S01]  /*8cc0*/  ISETP.NE.AND P0, PT, R226, RZ, PT ;  /* 0x000000ffe200720c */ /* 0x000fe20003f05270 */
[----:B------:R-:W-:Y:S11]  /*8cd0*/  VIADD R224, R224, 0x1 ;  /* 0x00000001e0e07836 */ /* 0x000ff60000000000 */
[----:B------:R-:W-:Y:S01]  /*8ce0*/  @!UPT UIADD3 URZ, UPT, UPT, URZ, URZ, URZ ;  /* 0x000000fffffff290 */ /* 0x000fe2000fffe0ff */
[----:B------:R3:W4:Y:S01]  /*8cf0*/  @P0 LDS.128 R176, [R5+UR41+0x400] ;  /* 0x0004002905b00984 */ /* 0x0007220008000c00 */
[--C-:B--2---:R-:W-:Y:S01]  /*8d00*/  @P0 IMAD.IADD R0, R223, 0x1, R4.reuse ;  /* 0x00000001df000824 */ /* 0x104fe200078e0204 */
[C---:B------:R-:W-:Y:S01]  /*8d10*/  @P0 IADD3 R7, PT, PT, R227.reuse, R6, RZ ;  /* 0x00000006e3070210 */ /* 0x040fe20007ffe0ff */
[C---:B------:R-:W-:Y:S01]  /*8d20*/  @P0 IMAD.IADD R8, R227.reuse, 0x1, R4 ;  /* 0x00000001e3080824 */ /* 0x040fe200078e0204 */
[----:B------:R3:W2:Y:S02]  /*8d30*/  @P0 LDS.128 R172, [R3+0x400] ;  /* 0x0004000003ac0984 */ /* 0x0006a40000000c00 */
[----:B------:R-:W-:Y:S02]  /*8d40*/  @P0 IADD3 R9, PT, PT, R227, R0, RZ ;  /* 0x00000000e3090210 */ /* 0x000fe40007ffe0ff */
[----:B------:R3:W1:Y:S04]  /*8d50*/  @P0 LDS.128 R168, [R6+0x400] ;  /* 0x0004000006a80984 */ /* 0x0006680000000c00 */
[----:B------:R3:W1:Y:S04]  /*8d60*/  @P0 LDS.128 R164, [R7+0x400] ;  /* 0x0004000007a40984 */ /* 0x0006680000000c00 */
[----:B------:R3:W1:Y:S04]  /*8d70*/  @P0 LDS.128 R160, [R4+0x400] ;  /* 0x0004000004a00984 */ /* 0x0006680000000c00 */
[----:B------:R3:W1:Y:S04]  /*8d80*/  @P0 LDS.128 R156, [R8+0x400] ;  /* 0x00040000089c0984 */ /* 0x0006680000000c00 */
[----:B------:R3:W1:Y:S04]  /*8d90*/  @P0 LDS.128 R152, [R0+0x400] ;  /* 0x0004000000980984 */ /* 0x0006680000000c00 */
[----:B------:R3:W1:Y:S02]  /*8da0*/  @P0 LDS.128 R148, [R9+0x400] ;  /* 0x0004000009940984 */ /* 0x0006640000000c00 */
.L_x_129:
[----:B------:R-:W-:Y:S05]  /*8db0*/  BSYNC B1 ;  /* 0x0000000000017941 */ /* 0x000fea0003800000 */
.L_x_128:
[----:B---3--:R-:W-:Y:S05]  /*8dc0*/  VIADD R3, R146, 0x80 ;  /* 0x0000008092037836 */ /* 0x008fea0000000000 */
[----:B------:R-:W-:Y:S04]  /*8dd0*/  SHF.R.U32.HI R3, RZ, 0x15, R3 ;  /* 0x00000015ff037819 */ /* 0x000fe80000011603 */
[----:B------:R-:W-:Y:S11]  /*8de0*/  LOP3.LUT P0, RZ, R3, 0x3, R200, 0x48, !PT ;  /* 0x0000000303ff7812 */ /* 0x000ff600078048c8 */
[----:B------:R-:W-:Y:S02]  /*8df0*/  @!UPT UIADD3 URZ, UPT, UPT, URZ, URZ, URZ ;  /* 0x000000fffffff290 */ /* 0x000fe4000fffe0ff */
[----:B------:R-:W-:Y:S05]  /*8e00*/  @!P0 BRA `(.L_x_133) ;  /* 0x0000000000408947 */ /* 0x000fea0003800000 */
[----:B------:R-:W3:Y:S01]  /*8e10*/  LDCU.64 UR8, c[0x4][0x70] ;  /* 0x01000e00ff0877ac */ /* 0x000ee20008000a00 */
[----:B------:R-:W-:Y:S01]  /*8e20*/  MOV R15, 0x0 ;  /* 0x00000000000f7802 */ /* 0x000fe20000000f00 */
[----:B------:R-:W-:Y:S02]  /*8e30*/  HFMA2 R12, -RZ, RZ, 0, 5.9604644775390625e-08 ;  /* 0x00000001ff0c7431 */ /* 0x000fe400000001ff */
[----:B------:R-:W-:Y:S02]  /*8e40*/  IMAD.MOV.U32 R8, RZ, RZ, 0x192 ;  /* 0x00000192ff087424 */ /* 0x000fe400078e00ff */
[----:B------:R-:W-:Y:S01]  /*8e50*/  IMAD.MOV.U32 R13, RZ, RZ, RZ ;  /* 0x000000ffff0d7224 */ /* 0x000fe200078e00ff */
[----:B------:R-:W5:Y:S01]  /*8e60*/  LDCU.64 UR6, c[0x4][0x78] ;  /* 0x01000f00ff0677ac */ /* 0x000f620008000a00 */
[----:B------:R-:W1:Y:S01]  /*8e70*/  LDC.64 R14, c[0x4][R15] ;  /* 0x010000000f0e7b82 */ /* 0x000e620000000a00 */
[----:B------:R-:W2:Y:S01]  /*8e80*/  LDCU.64 UR4, c[0x4][0x10] ;  /* 0x01000200ff0477ac */ /* 0x000ea20008000a00 */
[----:B---3--:R-:W-:Y:S01]  /*8e90*/  MOV R5, UR9 ;  /* 0x0000000900057c02 */ /* 0x008fe20008000f00 */
[----:B------:R-:W-:Y:S01]  /*8ea0*/  IMAD.U32 R4, RZ, RZ, UR8 ;  /* 0x00000008ff047e24 */ /* 0x000fe2000f8e00ff */
[----:B-----5:R-:W-:Y:S01]  /*8eb0*/  MOV R7, UR7 ;  /* 0x0000000700077c02 */ /* 0x020fe20008000f00 */
[----:B------:R-:W-:Y:S01]  /*8ec0*/  IMAD.U32 R6, RZ, RZ, UR6 ;  /* 0x00000006ff067e24 */ /* 0x000fe2000f8e00ff */
[----:B--2---:R-:W-:Y:S01]  /*8ed0*/  MOV R11, UR5 ;  /* 0x00000005000b7c02 */ /* 0x004fe20008000f00 */
[----:B------:R-:W-:Y:S02]  /*8ee0*/  IMAD.U32 R10, RZ, RZ, UR4 ;  /* 0x00000004ff0a7e24 */ /* 0x000fe4000f8e00ff */
[----:B------:R-:W-:Y:S07]  /*8ef0*/  LEPC R20, `(.L_x_133) ;  /* 0x000000001014794e */ /* 0x000fee0000000000 */
[----:B-1--4-:R-:W-:Y:S05]  /*8f00*/  CALL.ABS.NOINC R14 ;  /* 0x000000000e007343 */ /* 0x012fea0003c00000 */
.L_x_133:
[----:B------:R-:W-:Y:S05]  /*8f10*/  WARPSYNC.ALL ;  /* 0x0000000000007948 */ /* 0x000fea0003800000 */
[----:B------:R-:W-:Y:S01]  /*8f20*/  R2UR UR4, R146 ;  /* 0x00000000920472ca */ /* 0x000fe200000e0000 */
[--C-:B-1--4-:R-:W-:Y:S01]  /*8f30*/  HADD2.F32 R68, -RZ, R176.reuse.H0_H0 ;  /* 0x200000b0ff447230 */ /* 0x112fe20000004100 */
[----:B------:R-:W-:Y:S01]  /*8f40*/  ISETP.NE.AND P6, PT, R215, RZ, PT ;  /* 0x000000ffd700720c */ /* 0x000fe20003fc5270 */
[----:B------:R-:W-:Y:S01]  /*8f50*/  HADD2.F32 R70, -RZ, R176.H1_H1 ;  /* 0x300000b0ff467230 */ /* 0x000fe20000004100 */
[----:B------:R-:W-:Y:S01]  /*8f60*/  MOV R3, UR36 ;  /* 0x0000002400037c02 */ /* 0x000fe20008000f00 */
[--C-:B------:R-:W-:Y:S01]  /*8f70*/  HADD2.F32 R69, -RZ, R178.reuse.H0_H0 ;  /* 0x200000b2ff457230 */ /* 0x100fe20000004100 */
[----:B------:R-:W-:Y:S01]  /*8f80*/  MOV R72, UR45 ;  /* 0x0000002d00487c02 */ /* 0x000fe20008000f00 */
[----:B------:R-:W-:Y:S01]  /*8f90*/  BSSY.RECONVERGENT B0, `(.L_x_134) ;  /* 0x00000fe000007945 */ /* 0x000fe20003800200 */
        /* <DEDUP_REMOVED lines=66> */
[--C-:B------:R-:W-:Y:S02]  /*93c0*/  HADD2.F32 R64, -RZ, R177.reuse.H1_H1 ;  /* 0x300000b1ff407230 */ /* 0x100fe40000004100 */
[C-C-:B------:R-:W-:Y:S01]  /*93d0*/  FFMA R61, R143.reuse, R65, R2.reuse ;  /* 0x000000418f3d7223 */ /* 0x140fe20000000002 */
[----:B------:R-:W-:Y:S02]  /*93e0*/  HADD2.F32 R65, -RZ, R177.H0_H0 ;  /* 0x200000b1ff417230 */ /* 0x000fe40000004100 */
[C-C-:B------:R-:W-:Y:S01]  /*93f0*/  FFMA R66, R143.reuse, R66, R2.reuse ;  /* 0x000000428f427223 */ /* 0x140fe20000000002 */
[----:B------:R-:W-:Y:S01]  /*9400*/  FFMA R67, R143, R67, R2 ;  /* 0x000000438f437223 */ /* 0x000fe20000000002 */
[C---:B------:R-:W-:Y:S01]  /*9410*/  FFMA R0, R145.reuse, R68, R0 ;  /* 0x0000004491007223 */ /* 0x040fe20000000000 */
[C---:B------:R-:W-:Y:S01]  /*9420*/  FFMA R3, R145.reuse, R70, R3 ;  /* 0x0000004691037223 */ /* 0x040fe20000000003 */
[C---:B------:R-:W-:Y:S01]  /*9430*/  FFMA R6, R145.reuse, R65, R6 ;  /* 0x0000004191067223 */ /* 0x040fe20000000006 */
[C---:B------:R-:W-:Y:S01]  /*9440*/  FFMA R7, R145.reuse, R64, R7 ;  /* 0x0000004091077223 */ /* 0x040fe20000000007 */
[----:B------:R-:W-:Y:S02]  /*9450*/  HADD2.F32 R64, -RZ, R178.H1_H1 ;  /* 0x300000b2ff407230 */ /* 0x000fe40000004100 */
[----:B------:R-:W-:Y:S01]  /*9460*/  FFMA R4, R145, R69, R4 ;  /* 0x0000004591047223 */ /* 0x000fe20000000004 */
[----:B------:R-:W-:Y:S01]  /*9470*/  F2FP.RELU.F16.F32.PACK_AB R68, R3, R0 ;  /* 0x000000000344723e */ /* 0x000fe200000008ff */
[--C-:B------:R-:W-:Y:S01]  /*9480*/  HADD2.F32 R3, -RZ, R179.reuse.H0_H0 ;  /* 0x200000b3ff037230 */ /* 0x100fe20000004100 */
[----:B------:R-:W-:Y:S01]  /*9490*/  F2FP.RELU.F16.F32.PACK_AB R69, R7, R6 ;  /* 0x000000060745723e */ /* 0x000fe200000008ff */
[----:B------:R-:W-:Y:S02]  /*94a0*/  HADD2.F32 R0, -RZ, R179.H1_H1 ;  /* 0x300000b3ff007230 */ /* 0x000fe40000004100 */
[C---:B------:R-:W-:Y:S01]  /*94b0*/  FFMA R5, R145.reuse, R64, R5 ;  /* 0x0000004091057223 */ /* 0x040fe20000000005 */
[--C-:B--2---:R-:W-:Y:S02]  /*94c0*/  HADD2.F32 R7, -RZ, R172.reuse.H0_H0 ;  /* 0x200000acff077230 */ /* 0x104fe40000004100 */
[C---:B------:R-:W-:Y:S01]  /*94d0*/  FFMA R10, R145.reuse, R3, R10 ;  /* 0x00000003910a7223 */ /* 0x040fe2000000000a */
[----:B------:R-:W-:Y:S02]  /*94e0*/  HADD2.F32 R6, -RZ, R172.H1_H1 ;  /* 0x300000acff067230 */ /* 0x000fe40000004100 */
[----:B------:R-:W-:Y:S01]  /*94f0*/  FFMA R11, R145, R0, R11 ;  /* 0x00000000910b7223 */ /* 0x000fe2000000000b */
[--C-:B------:R-:W-:Y:S01]  /*9500*/  HADD2.F32 R0, -RZ, R173.reuse.H0_H0 ;  /* 0x200000adff007230 */ /* 0x100fe20000004100 */
[----:B------:R-:W-:Y:S01]  /*9510*/  F2FP.RELU.F16.F32.PACK_AB R70, R5, R4 ;  /* 0x000000040546723e */ /* 0x000fe200000008ff */
[----:B------:R-:W-:Y:S02]  /*9520*/  HADD2.F32 R4, -RZ, R173.H1_H1 ;  /* 0x300000adff047230 */ /* 0x000fe40000004100 */
[C---:B------:R-:W-:Y:S01]  /*9530*/  FFMA R8, R145.reuse, R7, R8 ;  /* 0x0000000791087223 */ /* 0x040fe20000000008 */
[----:B------:R-:W-:Y:S02]  /*9540*/  HADD2.F32 R3, -RZ, R174.H0_H0 ;  /* 0x200000aeff037230 */ /* 0x000fe40000004100 */
[C---:B------:R-:W-:Y:S01]  /*9550*/  FFMA R9, R145.reuse, R6, R9 ;  /* 0x0000000691097223 */ /* 0x040fe20000000009 */
[----:B------:R-:W-:Y:S02]  /*9560*/  HADD2.F32 R5, -RZ, R168.H0_H0 ;  /* 0x200000a8ff057230 */ /* 0x000fe40000004100 */
[C---:B------:R-:W-:Y:S01]  /*9570*/  FFMA R14, R145.reuse, R0, R14 ;  /* 0x00000000910e7223 */ /* 0x040fe2000000000e */
[----:B------:R-:W-:Y:S02]  /*9580*/  HADD2.F32 R0, -RZ, R174.H1_H1 ;  /* 0x300000aeff007230 */ /* 0x000fe40000004100 */
[C---:B------:R-:W-:Y:S01]  /*9590*/  FFMA R15, R145.reuse, R4, R15 ;  /* 0x00000004910f7223 */ /* 0x040fe2000000000f */
[--C-:B------:R-:W-:Y:S02]  /*95a0*/  HADD2.F32 R4, -RZ, R175.reuse.H1_H1 ;  /* 0x300000afff047230 */ /* 0x100fe40000004100 */
[C---:B------:R-:W-:Y:S01]  /*95b0*/  FFMA R12, R145.reuse, R3, R12 ;  /* 0x00000003910c7223 */ /* 0x040fe2000000000c */
[----:B------:R-:W-:Y:S02]  /*95c0*/  HADD2.F32 R3, -RZ, R175.H0_H0 ;  /* 0x200000afff037230 */ /* 0x000fe40000004100 */
[----:B------:R-:W-:Y:S01]  /*95d0*/  FFMA R13, R145, R0, R13 ;  /* 0x00000000910d7223 */ /* 0x000fe2000000000d */
[----:B------:R-:W-:Y:S01]  /*95e0*/  HADD2.F32 R0, -RZ, R168.H1_H1 ;  /* 0x300000a8ff007230 */ /* 0x000fe20000004100 */
[----:B------:R-:W-:Y:S01]  /*95f0*/  F2FP.RELU.F16.F32.PACK_AB R71, R11, R10 ;  /* 0x0000000a0b47723e */ /* 0x000fe200000008ff */
[----:B------:R-:W-:Y:S02]  /*9600*/  HADD2.F32 R6, -RZ, R171.H1_H1 ;  /* 0x300000abff067230 */ /* 0x000fe40000004100 */
        /* <DEDUP_REMOVED lines=10> */
[----:B------:R1:W-:Y:S01]  /*96b0*/  STS.128 [R217+UR41+0x8400], R68 ;  /* 0x00840044d9007988 */ /* 0x0003e20008000c29 */
[----:B------:R-:W-:Y:S01]  /*96c0*/  F2FP.RELU.F16.F32.PACK_AB R8, R9, R8 ;  /* 0x000000080908723e */ /* 0x000fe200000008ff */
[C---:B------:R-:W-:Y:S01]  /*96d0*/  FFMA R23, R145.reuse, R0, R23 ;  /* 0x0000000091177223 */ /* 0x040fe20000000017 */
[----:B------:R-:W-:Y:S02]  /*96e0*/  HADD2.F32 R0, -RZ, R164.H0_H0 ;  /* 0x200000a4ff007230 */ /* 0x000fe40000004100 */
[C---:B------:R-:W-:Y:S01]  /*96f0*/  FFMA R20, R145.reuse, R3, R20 ;  /* 0x0000000391147223 */ /* 0x040fe20000000014 */
[----:B------:R-:W-:Y:S02]  /*9700*/  HADD2.F32 R3, -RZ, R166.H0_H0 ;  /* 0x200000a6ff037230 */ /* 0x000fe40000004100 */
        /* <DEDUP_REMOVED lines=18> */
[----:B------:R1:W-:Y:S01]  /*9830*/  STS.128 [R219+0x8400], R8 ;  /* 0x00840008db007388 */ /* 0x0003e20000000c00 */
[--C-:B------:R-:W-:Y:S02]  /*9840*/  HADD2.F32 R3, -RZ, R161.reuse.H0_H0 ;  /* 0x200000a1ff037230 */ /* 0x100fe40000004100 */
[C---:B------:R-:W-:Y:S01]  /*9850*/  FFMA R29, R145.reuse, R4, R29 ;  /* 0x00000004911d7223 */ /* 0x040fe2000000001d */
[C---:B------:R-:W-:Y:S01]  /*9860*/  FFMA R34, R145.reuse, R5, R34 ;  /* 0x0000000591227223 */ /* 0x040fe20000000022 */
[C---:B------:R-:W-:Y:S01]  /*9870*/  FFMA R35, R145.reuse, R6, R35 ;  /* 0x0000000691237223 */ /* 0x040fe20000000023 */
[----:B------:R-:W-:Y:S02]  /*9880*/  HADD2.F32 R4, -RZ, R160.H1_H1 ;  /* 0x300000a0ff047230 */ /* 0x000fe40000004100 */
[----:B------:R-:W-:Y:S01]  /*9890*/  FFMA R32, R145, R0, R32 ;  /* 0x0000000091207223 */ /* 0x000fe20000000020 */
[----:B------:R-:W-:Y:S01]  /*98a0*/  HADD2.F32 R0, -RZ, R161.H1_H1 ;  /* 0x300000a1ff007230 */ /* 0x000fe20000004100 */
[----:B------:R-:W-:Y:S01]  /*98b0*/  F2FP.RELU.F16.F32.PACK_AB R16, R17, R16 ;  /* 0x000000101110723e */ /* 0x000fe200000008ff */
[--C-:B------:R-:W-:Y:S02]  /*98c0*/  HADD2.F32 R5, -RZ, R163.reuse.H0_H0 ;  /* 0x200000a3ff057230 */ /* 0x100fe40000004100 */
[C---:B------:R-:W-:Y:S01]  /*98d0*/  FFMA R33, R145.reuse, R4, R33 ;  /* 0x0000000491217223 */ /* 0x040fe20000000021 */
[C---:B------:R-:W-:Y:S01]  /*98e0*/  FFMA R38, R145.reuse, R3, R38 ;  /* 0x0000000391267223 */ /* 0x040fe20000000026 */
[----:B------:R-:W-:Y:S01]  /*98f0*/  FFMA R39, R145, R0, R39 ;  /* 0x0000000091277223 */ /* 0x000fe20000000027 */
[--C-:B------:R-:W-:Y:S01]  /*9900*/  HADD2.F32 R3, -RZ, R162.reuse.H0_H0 ;  /* 0x200000a2ff037230 */ /* 0x100fe20000004100 */
[----:B------:R-:W-:Y:S01]  /*9910*/  F2FP.RELU.F16.F32.PACK_AB R17, R23, R22 ;  /* 0x000000161711723e */ /* 0x000fe200000008ff */
        /* <DEDUP_REMOVED lines=35> */
[----:B------:R-:W-:Y:S01]  /*9b50*/  FFMA R54, R145, R5, R54 ;  /* 0x0000000591367223 */ /* 0x000fe20000000036 */
[----:B------:R-:W-:Y:S01]  /*9b60*/  F2FP.RELU.F16.F32.PACK_AB R32, R33, R32 ;  /* 0x000000202120723e */ /* 0x000fe200000008ff */
[----:B------:R1:W-:Y:S01]  /*9b70*/  STS.128 [R220+0x8400], R24 ;  /* 0x00840018dc007388 */ /* 0x0003e20000000c00 */
[----:B------:R-:W-:Y:S01]  /*9b80*/  FFMA R55, R145, R4, R55 ;  /* 0x0000000491377223 */ /* 0x000fe20000000037 */
[--C-:B------:R-:W-:Y:S01]  /*9b90*/  HADD2.F32 R0, -RZ, R154.reuse.H0_H0 ;  /* 0x2000009aff007230 */ /* 0x100fe20000004100 */
[----:B------:R-:W-:Y:S01]  /*9ba0*/  F2FP.RELU.F16.F32.PACK_AB R33, R39, R38 ;  /* 0x000000262721723e */ /* 0x000fe200000008ff */
[----:B------:R-:W-:Y:S01]  /*9bb0*/  HADD2.F32 R4, -RZ, R154.H1_H1 ;  /* 0x3000009aff047230 */ /* 0x000fe20000004100 */
[----:B------:R-:W-:Y:S01]  /*9bc0*/  F2FP.RELU.F16.F32.PACK_AB R34, R37, R36 ;  /* 0x000000242522723e */ /* 0x000fe200000008ff */
[--C-:B------:R-:W-:Y:S01]  /*9bd0*/  HADD2.F32 R3, -RZ, R155.reuse.H0_H0 ;  /* 0x2000009bff037230 */ /* 0x100fe20000004100 */
[----:B------:R-:W-:Y:S01]  /*9be0*/  F2FP.RELU.F16.F32.PACK_AB R35, R43, R42 ;  /* 0x0000002a2b23723e */ /* 0x000fe200000008ff */
[C---:B------:R-:W-:Y:S01]  /*9bf0*/  FFMA R52, R145.reuse, R0, R52 ;  /* 0x0000000091347223 */ /* 0x040fe20000000034 */
[C---:B------:R-:W-:Y:S01]  /*9c00*/  FFMA R53, R145.reuse, R4, R53 ;  /* 0x0000000491357223 */ /* 0x040fe20000000035 */
[----:B------:R-:W-:Y:S02]  /*9c10*/  HADD2.F32 R0, -RZ, R155.H1_H1 ;  /* 0x3000009bff007230 */ /* 0x000fe40000004100 */
        /* <DEDUP_REMOVED lines=8> */
[----:B------:R-:W-:Y:S01]  /*9ca0*/  FFMA R59, R145, R0, R59 ;  /* 0x00000000913b7223 */ /* 0x000fe2000000003b */
[----:B------:R-:W-:Y:S01]  /*9cb0*/  F2FP.RELU.F16.F32.PACK_AB R43, R51, R50 ;  /* 0x00000032332b723e */ /* 0x000fe200000008ff */
[C---:B------:R-:W-:Y:S01]  /*9cc0*/  FFMA R56, R145.reuse, R3, R56 ;  /* 0x0000000391387223 */ /* 0x040fe20000000038 */
[----:B------:R-:W-:Y:S02]  /*9cd0*/  HADD2.F32 R0, -RZ, R149.H1_H1 ;  /* 0x30000095ff007230 */ /* 0x000fe40000004100 */
[C---:B------:R-:W-:Y:S01]  /*9ce0*/  FFMA R57, R145.reuse, R4, R57 ;  /* 0x0000000491397223 */ /* 0x040fe20000000039 */
[--C-:B------:R-:W-:Y:S01]  /*9cf0*/  HADD2.F32 R3, -RZ, R150.reuse.H0_H0 ;  /* 0x20000096ff037230 */ /* 0x100fe20000004100 */
[----:B------:R1:W-:Y:S01]  /*9d00*/  STS.128 [R222+0x8400], R40 ;  /* 0x00840028de007388 */ /* 0x0003e20000000c00 */
[----:B------:R-:W-:Y:S01]  /*9d10*/  FFMA R62, R145, R5, R62 ;  /* 0x00000005913e7223 */ /* 0x000fe2000000003e */
[----:B------:R-:W-:Y:S01]  /*9d20*/  HADD2.F32 R4, -RZ, R150.H1_H1 ;  /* 0x30000096ff047230 */ /* 0x000fe20000004100 */
[----:B------:R-:W-:Y:S01]  /*9d30*/  F2FP.RELU.F16.F32.PACK_AB R48, R49, R48 ;  /* 0x000000303130723e */ /* 0x000fe200000008ff */
[--C-:B------:R-:W-:Y:S02]  /*9d40*/  HADD2.F32 R5, -RZ, R151.reuse.H0_H0 ;  /* 0x20000097ff057230 */ /* 0x100fe40000004100 */
[----:B------:R-:W-:Y:S01]  /*9d50*/  FFMA R63, R145, R0, R63 ;  /* 0x00000000913f7223 */ /* 0x000fe2000000003f */
        /* <DEDUP_REMOVED lines=33> */
.L_x_135:
[----:B------:R-:W-:Y:S05]  /*9f70*/  BSYNC.RECONVERGENT B0 ;  /* 0x0000000000007941 */ /* 0x000fea0003800200 */
.L_x_134:
        /* <DEDUP_REMOVED lines=21> */
.L_x_139:
[----:B------:R-:W-:Y:S05]  /*a0d0*/  BSYNC B0 ;  /* 0x0000000000007941 */ /* 0x000fea0003800000 */
.L_x_138:
[----:B------:R-:W-:Y:S11]  /*a0e0*/  ISETP.NE.AND P0, PT, R226, RZ, PT ;  /* 0x000000ffe200720c */ /* 0x000ff60003f05270 */
[----:B------:R-:W-:Y:S02]  /*a0f0*/  @!UPT UIADD3 URZ, UPT, UPT, URZ, URZ, URZ ;  /* 0x000000fffffff290 */ /* 0x000fe4000fffe0ff */
[----:B------:R3:W4:Y:S01]  /*a100*/  @P0 LDS.128 R176, [R224+UR41+0x400] ;  /* 0x00040029e0b00984 */ /* 0x0007220008000c00 */
[----:B--2---:R-:W-:Y:S01]  /*a110*/  @P0 IMAD.IADD R0, R223, 0x1, R4 ;  /* 0x00000001df000824 */ /* 0x004fe200078e0204 */
        /* <DEDUP_REMOVED lines=10> */
.L_x_137:
[----:B------:R-:W-:Y:S05]  /*a1c0*/  BSYNC B1 ;  /* 0x0000000000017941 */ /* 0x000fea0003800000 */
.L_x_136:
        /* <DEDUP_REMOVED lines=8> */
[----:B-1----:R-:W-:Y:S02]  /*a250*/  IMAD.MOV.U32 R8, RZ, RZ, 0x192 ;  /* 0x00000192ff087424 */ /* 0x002fe400078e00ff */
[----:B------:R-:W-:Y:S01]  /*a260*/  IMAD.MOV.U32 R13, RZ, RZ, RZ ;  /* 0x000000ffff0d7224 */ /* 0x000fe200078e00ff */
[----:B------:R-:W1:Y:S01]  /*a270*/  LDCU.64 UR6, c[0x4][0x78] ;  /* 0x01000f00ff0677ac */ /* 0x000e620008000a00 */
[----:B------:R-:W2:Y:S01]  /*a280*/  LDC.64 R14, c[0x4][R15] ;  /* 0x010000000f0e7b82 */ /* 0x000ea20000000a00 */
[----:B------:R-:W5:Y:S01]  /*a290*/  LDCU.64 UR4, c[0x4][0x10] ;  /* 0x01000200ff0477ac */ /* 0x000f620008000a00 */
[----:B---3--:R-:W-:Y:S01]  /*a2a0*/  MOV R5, UR9 ;  /* 0x0000000900057c02 */ /* 0x008fe20008000f00 */
[----:B------:R-:W-:Y:S01]  /*a2b0*/  IMAD.U32 R4, RZ, RZ, UR8 ;  /* 0x00000008ff047e24 */ /* 0x000fe2000f8e00ff */
[----:B-1----:R-:W-:Y:S01]  /*a2c0*/  MOV R7, UR7 ;  /* 0x0000000700077c02 */ /* 0x002fe20008000f00 */
[----:B------:R-:W-:Y:S01]  /*a2d0*/  IMAD.U32 R6, RZ, RZ, UR6 ;  /* 0x00000006ff067e24 */ /* 0x000fe2000f8e00ff */
[----:B-----5:R-:W-:Y:S01]  /*a2e0*/  MOV R11, UR5 ;  /* 0x00000005000b7c02 */ /* 0x020fe20008000f00 */
[----:B------:R-:W-:Y:S02]  /*a2f0*/  IMAD.U32 R10, RZ, RZ, UR4 ;  /* 0x00000004ff0a7e24 */ /* 0x000fe4000f8e00ff */
[----:B------:R-:W-:Y:S07]  /*a300*/  LEPC R20, `(.L_x_141) ;  /* 0x000000001014794e */ /* 0x000fee0000000000 */
[----:B--2-4-:R-:W-:Y:S05]  /*a310*/  CALL.ABS.NOINC R14 ;  /* 0x000000000e007343 */ /* 0x014fea0003c00000 */
.L_x_141:
[----:B------:R-:W-:Y:S01]  /*a320*/  ISETP.NE.AND P0, PT, R209, RZ, PT ;  /* 0x000000ffd100720c */ /* 0x000fe20003f05270 */
[----:B------:R-:W-:Y:S05]  /*a330*/  WARPSYNC.ALL ;  /* 0x0000000000007948 */ /* 0x000fea0003800000 */
[----:B------:R-:W-:Y:S01]  /*a340*/  R2UR UR4, R146 ;  /* 0x00000000920472ca */ /* 0x000fe200000e0000 */
[--C-:B-1--4-:R-:W-:Y:S01]  /*a350*/  HADD2.F32 R68, -RZ, R176.reuse.H0_H0 ;  /* 0x200000b0ff447230 */ /* 0x112fe20000004100 */
[----:B------:R-:W-:Y:S01]  /*a360*/  IADD3 R218, PT, PT, R218, 0xd0, RZ ;  /* 0x000000d0dada7810 */ /* 0x000fe20007ffe0ff */
[----:B------:R-:W-:Y:S01]  /*a370*/  HADD2.F32 R70, -RZ, R176.H1_H1 ;  /* 0x300000b0ff467230 */ /* 0x000fe20000004100 */
[----:B------:R-:W-:Y:S01]  /*a380*/  BSSY.RECONVERGENT B0, `(.L_x_142) ;  /* 0x00000fc000007945 */ /* 0x000fe20003800200 */
[--C-:B------:R-:W-:Y:S01]  /*a390*/  HADD2.F32 R69, -RZ, R177.reuse.H0_H0 ;  /* 0x200000b1ff457230 */ /* 0x100fe20000004100 */
[----:B------:R-:W-:Y:S01]  /*a3a0*/  LOP3.LUT R218, R218, 0xfefffff8, RZ, 0xc0, !PT ;  /* 0xfefffff8dada7812 */ /* 0x000fe200078ec0ff */
[----:B------:R-:W-:Y:S02]  /*a3b0*/  HADD2.F32 R72, -RZ, R177.H1_H1 ;  /* 0x300000b1ff487230 */ /* 0x000fe40000004100 */
[--C-:B------:R-:W-:Y:S02]  /*a3c0*/  HADD2.F32 R71, -RZ, R178.reuse.H0_H0 ;  /* 0x200000b2ff477230 */ /* 0x100fe40000004100 */
[----:B------:R-:W-:Y:S02]  /*a3d0*/  HADD2.F32 R74, -RZ, R178.H1_H1 ;  /* 0x300000b2ff4a7230 */ /* 0x000fe40000004100 */
[----:B------:R-:W1:Y:S01]  /*a3e0*/  LDTM.x64 R4, tmem[UR4+0xc0] ;  /* 0x0000c004000479ee */ /* 0x000e620008340000 */
[----:B------:R-:W-:Y:S01]  /*a3f0*/  NOP ;  /* 0x0000000000007918 */ /* 0x000fe20000000000 */
[----:B-1----:R1:W-:Y:S01]  /*a400*/  SYNCS.ARRIVE.TRANS64.RED.A1T0 RZ, [R218+URZ], RZ ;  /* 0x000000ffdaff79a7 */ /* 0x0023e200081004ff */
[--C-:B------:R-:W-:Y:S02]  /*a410*/  HADD2.F32 R73, -RZ, R179.reuse.H0_H0 ;  /* 0x200000b3ff497230 */ /* 0x100fe40000004100 */
[----:B------:R-:W-:Y:S02]  /*a420*/  HADD2.F32 R76, -RZ, R179.H1_H1 ;  /* 0x300000b3ff4c7230 */ /* 0x000fe40000004100 */
[--C-:B--2---:R-:W-:Y:S02]  /*a430*/  HADD2.F32 R75, -RZ, R172.reuse.H0_H0 ;  /* 0x200000acff4b7230 */ /* 0x104fe40000004100 */
[----:B------:R-:W-:Y:S02]  /*a440*/  HADD2.F32 R78, -RZ, R172.H1_H1 ;  /* 0x300000acff4e7230 */ /* 0x000fe40000004100 */
[--C-:B------:R-:W-:Y:S02]  /*a450*/  HADD2.F32 R77, -RZ, R173.reuse.H0_H0 ;  /* 0x200000adff4d7230 */ /* 0x100fe40000004100 */
[----:B------:R-:W-:Y:S02]  /*a460*/  HADD2.F32 R80, -RZ, R173.H1_H1 ;  /* 0x300000adff507230 */ /* 0x000fe40000004100 */
[--C-:B------:R-:W-:Y:S02]  /*a470*/  HADD2.F32 R79, -RZ, R174.reuse.H0_H0 ;  /* 0x200000aeff4f7230 */ /* 0x100fe40000004100 */
[----:B------:R-:W-:Y:S02]  /*a480*/  HADD2.F32 R82, -RZ, R174.H1_H1 ;  /* 0x300000aeff527230 */ /* 0x000fe40000004100 */
[--C-:B------:R-:W-:Y:S02]  /*a490*/  HADD2.F32 R81, -RZ, R175.reuse.H0_H0 ;  /* 0x200000afff517230 */ /* 0x100fe40000004100 */
[----:B------:R-:W-:Y:S02]  /*a4a0*/  HADD2.F32 R84, -RZ, R175.H1_H1 ;  /* 0x300000afff547230 */ /* 0x000fe40000004100 */
[--C-:B------:R-:W-:Y:S02]  /*a4b0*/  HADD2.F32 R83, -RZ, R168.reuse.H0_H0 ;  /* 0x200000a8ff537230 */ /* 0x100fe40000004100 */
        /* <DEDUP_REMOVED lines=82> */
[----:B------:R-:W-:Y:S01]  /*a9e0*/  FFMA R3, R145, R78, R3 ;  /* 0x0000004e91037223 */ /* 0x000fe20000000003 */
[----:B------:R-:W-:Y:S01]  /*a9f0*/  F2FP.RELU.F16.F32.PACK_AB R4, R5, R4 ;  /* 0x000000040504723e */ /* 0x000fe200000008ff */
[----:B------:R-:W-:Y:S01]  /*aa00*/  FFMA R14, R145, R77, R14 ;  /* 0x0000004d910e7223 */ /* 0x000fe2000000000e */
[----:B------:R-:W-:Y:S01]  /*aa10*/  F2FP.RELU.F16.F32.PACK_AB R5, R7, R6 ;  /* 0x000000060705723e */ /* 0x000fe200000008ff */
[----:B------:R-:W-:Y:S01]  /*aa20*/  FFMA R15, R145, R80, R15 ;  /* 0x00000050910f7223 */ /* 0x000fe2000000000f */
[----:B------:R-:W-:Y:S01]  /*aa30*/  F2FP.RELU.F16.F32.PACK_AB R6, R9, R8 ;  /* 0x000000080906723e */ /* 0x000fe200000008ff */
[----:B------:R-:W-:Y:S01]  /*aa40*/  FFMA R12, R145, R79, R12 ;  /* 0x0000004f910c7223 */ /* 0x000fe2000000000c */
[----:B------:R-:W-:Y:S01]  /*aa50*/  F2FP.RELU.F16.F32.PACK_AB R7, R11, R10 ;  /* 0x0000000a0b07723e */ /* 0x000fe200000008ff */
[C---:B------:R-:W-:Y:S01]  /*aa60*/  FFMA R13, R145.reuse, R82, R13 ;  /* 0x00000052910d7223 */ /* 0x040fe2000000000d */
[C---:B------:R-:W-:Y:S01]  /*aa70*/  FFMA R18, R145.reuse, R81, R18 ;  /* 0x0000005191127223 */ /* 0x040fe20000000012 */
[C---:B------:R-:W-:Y:S01]  /*aa80*/  FFMA R19, R145.reuse, R84, R19 ;  /* 0x0000005491137223 */ /* 0x040fe20000000013 */
[C---:B------:R-:W-:Y:S01]  /*aa90*/  FFMA R16, R145.reuse, R83, R16 ;  /* 0x0000005391107223 */ /* 0x040fe20000000010 */
[----:B------:R1:W-:Y:S01]  /*aaa0*/  STS.128 [R217+UR41+0xc400], R4 ;  /* 0x00c40004d9007988 */ /* 0x0003e20008000c29 */
        /* <DEDUP_REMOVED lines=15> */
[----:B------:R-:W-:Y:S01]  /*aba0*/  FFMA R24, R145, R91, R24 ;  /* 0x0000005b91187223 */ /* 0x000fe20000000018 */
[----:B------:R-:W-:Y:S01]  /*abb0*/  F2FP.RELU.F16.F32.PACK_AB R16, R17, R16 ;  /* 0x000000101110723e */ /* 0x000fe200000008ff */
[----:B------:R-:W-:Y:S01]  /*abc0*/  FFMA R25, R145, R94, R25 ;  /* 0x0000005e91197223 */ /* 0x000fe20000000019 */
[----:B------:R1:W-:Y:S01]  /*abd0*/  STS.128 [R219+0xc400], R8 ;  /* 0x00c40008db007388 */ /* 0x0003e20000000c00 */
[--C-:B------:R-:W-:Y:S01]  /*abe0*/  HADD2.F32 R97, -RZ, R167.reuse.H0_H0 ;  /* 0x200000a7ff617230 */ /* 0x100fe20000004100 */
[----:B------:R-:W-:Y:S01]  /*abf0*/  F2FP.RELU.F16.F32.PACK_AB R17, R23, R22 ;  /* 0x000000161711723e */ /* 0x000fe200000008ff */
        /* <DEDUP_REMOVED lines=16> */
[C---:B------:R-:W-:Y:S01]  /*ad00*/  FFMA R32, R145.reuse, R99, R32 ;  /* 0x0000006391207223 */ /* 0x040fe20000000020 */
[C---:B------:R-:W-:Y:S01]  /*ad10*/  FFMA R33, R145.reuse, R102, R33 ;  /* 0x0000006691217223 */ /* 0x040fe20000000021 */
[--C-:B------:R-:W-:Y:S02]  /*ad20*/  HADD2.F32 R105, -RZ, R163.reuse.H0_H0 ;  /* 0x200000a3ff697230 */ /* 0x100fe40000004100 */
[----:B------:R-:W-:Y:S01]  /*ad30*/  FFMA R38, R145, R101, R38 ;  /* 0x0000006591267223 */ /* 0x000fe20000000026 */
[----:B------:R-:W-:Y:S01]  /*ad40*/  HADD2.F32 R108, -RZ, R163.H1_H1 ;  /* 0x300000a3ff6c7230 */ /* 0x000fe20000004100 */
[----:B------:R-:W-:Y:S01]  /*ad50*/  F2FP.RELU.F16.F32.PACK_AB R24, R25, R24 ;  /* 0x000000181918723e */ /* 0x000fe200000008ff */
[----:B------:R-:W-:Y:S01]  /*ad60*/  FFMA R39, R145, R104, R39 ;  /* 0x0000006891277223 */ /* 0x000fe20000000027 */
[--C-:B------:R-:W-:Y:S01]  /*ad70*/  HADD2.F32 R107, -RZ, R156.reuse.H0_H0 ;  /* 0x2000009cff6b7230 */ /* 0x100fe20000004100 */
[----:B------:R-:W-:Y:S01]  /*ad80*/  F2FP.RELU.F16.F32.PACK_AB R25, R31, R30 ;  /* 0x0000001e1f19723e */ /* 0x000fe200000008ff */
[----:B------:R-:W-:Y:S01]  /*ad90*/  FFMA R36, R145, R103, R36 ;  /* 0x0000006791247223 */ /* 0x000fe20000000024 */
        /* <DEDUP_REMOVED lines=90> */
.L_x_143:
[----:B------:R-:W-:Y:S05]  /*b340*/  BSYNC.RECONVERGENT B0 ;  /* 0x0000000000007941 */ /* 0x000fea0003800200 */
.L_x_142:
[----:B------:R-:W-:Y:S01]  /*b350*/  BAR.SYNC.DEFER_BLOCKING 0x1, 0x80 ;  /* 0x0042000000007b1d */ /* 0x000fe20000010000 */
[----:B------:R-:W-:Y:S01]  /*b360*/  UISETP.NE.AND UP0, UPT, UR50, -0x4, UPT ;  /* 0xfffffffc3200788c */ /* 0x000fe2000bf05270 */
[----:B------:R-:W-:Y:S08]  /*b370*/  IADD3 R144, PT, PT, R144, 0x1, RZ ;  /* 0x0000000190907810 */ /* 0x000ff00007ffe0ff */
[----:B------:R-:W-:Y:S05]  /*b380*/  BRA.U !UP0, `(.L_x_144) ;  /* 0x0000000108287547 */ /* 0x000fea000b800000 */
[----:B------:R-:W-:Y:S01]  /*b390*/  ISETP.NE.AND P0, PT, R215, RZ, PT ;  /* 0x000000ffd700720c */ /* 0x000fe20003f05270 */
[----:B------:R-:W-:Y:S01]  /*b3a0*/  IMAD.U32 R3, RZ, RZ, UR51 ;  /* 0x00000033ff037e24 */ /* 0x000fe2000f8e00ff */
[----:B------:R-:W-:Y:S01]  /*b3b0*/  UIADD3 UR51, UPT, UPT, UR51, 0x1, URZ ;  /* 0x0000000133337890 */ /* 0x000fe2000fffe0ff */
[----:B------:R-:W-:Y:S03]  /*b3c0*/  IMAD.U32 R0, RZ, RZ, UR45 ;  /* 0x0000002dff007e24 */ /* 0x000fe6000f8e00ff */
[----:B------:R-:W-:Y:S04]  /*b3d0*/  UISETP.NE.AND UP0, UPT, UR51, 0x4, UPT ;  /* 0x000000043300788c */ /* 0x000fe8000bf05270 */
[----:B------:R-:W-:Y:S03]  /*b3e0*/  USEL UR51, UR51, URZ, UP0 ;  /* 0x000000ff33337287 */ /* 0x000fe60008000000 */
[----:B------:R-:W-:Y:S05]  /*b3f0*/  @!P0 LEA R3, R3, UR41, 0x3 ;  /* 0x0000002903038c11 */ /* 0x000fea000f8e18ff */
[----:B------:R-:W-:Y:S05]  /*b400*/  @!P0 VIADD R3, R3, 0x70 ;  /* 0x0000007003038836 */ /* 0x000fea0000000000 */
[----:B------:R-:W-:Y:S04]  /*b410*/  @!P0 PRMT R0, R0, 0x654, R3 ;  /* 0x0000065400008816 */ /* 0x000fe80000000003 */
[----:B------:R2:W-:Y:S03]  /*b420*/  @!P0 SYNCS.ARRIVE.TRANS64.RED.A1T0 RZ, [R0+URZ], RZ ;  /* 0x000000ff00ff89a7 */ /* 0x0005e600081004ff */
.L_x_144:
[----:B------:R-:W-:Y:S01]  /*b430*/  ISETP.NE.AND P2, PT, R210, RZ, PT ;  /* 0x000000ffd200720c */ /* 0x000fe20003f45270 */
[----:B------:R-:W-:Y:S01]  /*b440*/  UIADD3 UR50, UPT, UPT, UR50, 0x4, URZ ;  /* 0x0000000432327890 */ /* 0x000fe2000fffe0ff */
[----:B------:R-:W-:Y:S01]  /*b450*/  ISETP.NE.AND P0, PT, R211, 0x2, PT ;  /* 0x00000002d300780c */ /* 0x000fe20003f05270 */
[----:B------:R-:W-:Y:S01]  /*b460*/  IMAD.IADD R20, R139, 0x1, R180 ;  /* 0x000000018b147824 */ /* 0x000fe200078e02b4 */
[----:B------:R-:W-:Y:S01]  /*b470*/  ISETP.NE.AND P1, PT, R144, 0x2, PT ;  /* 0x000000029000780c */ /* 0x000fe20003f25270 */
[----:B------:R-:W-:Y:S01]  /*b480*/  IMAD.IADD R21, R141, 0x1, R192 ;  /* 0x000000018d157824 */ /* 0x000fe200078e02c0 */
[----:B--2---:R-:W-:Y:S02]  /*b490*/  SEL R0, RZ, 0x1, P0 ;  /* 0x00000001ff007807 */ /* 0x004fe40000000000 */
[----:B------:R-:W-:Y:S02]  /*b4a0*/  SEL R3, RZ, 0x1, P1 ;  /* 0x00000001ff037807 */ /* 0x000fe40000800000 */
[----:B------:R-:W-:Y:S02]  /*b4b0*/  LOP3.LUT R203, R203, R0, RZ, 0x3c, !PT ;  /* 0x00000000cbcb7212 */ /* 0x000fe400078e3cff */
[----:B------:R-:W-:Y:S02]  /*b4c0*/  LOP3.LUT R204, R204, R3, RZ, 0x3c, !PT ;  /* 0x00000003cccc7212 */ /* 0x000fe400078e3cff */
[----:B------:R-:W-:Y:S02]  /*b4d0*/  @P2 R2UR UR44, R202 ;  /* 0x00000000ca2c22ca */ /* 0x000fe400000e0000 */
[----:B------:R-:W-:Y:S02]  /*b4e0*/  SEL R211, R211, RZ, P0 ;  /* 0x000000ffd3d37207 */ /* 0x000fe40000000000 */
[----:B------:R-:W-:Y:S01]  /*b4f0*/  SEL R144, R144, RZ, P1 ;  /* 0x000000ff90907207 */ /* 0x000fe20000800000 */
[----:B------:R-:W-:Y:S10]  /*b500*/  @P2 BRA `(.L_x_145) ;  /* 0xffffff9c00a82947 */ /* 0x000ff4000383ffff */
[----:B------:R-:W2:Y:S01]  /*b510*/  LDCU.64 UR6, c[0x0][0x888] ;  /* 0x00011100ff0677ac */ /* 0x000ea20008000a00 */
[----:B------:R-:W3:Y:S01]  /*b520*/  LDCU.64 UR4, c[0x0][0x890] ;  /* 0x00011200ff0477ac */ /* 0x000ee20008000a00 */
[----:B--2---:R-:W-:Y:S02]  /*b530*/  ISETP.NE.U32.AND P2, PT, RZ, UR6, PT ;  /* 0x00000006ff007c0c */ /* 0x004fe4000bf45070 */
[----:B---3--:R-:W-:Y:S02]  /*b540*/  ISETP.NE.U32.AND P1, PT, RZ, UR4, PT ;  /* 0x00000004ff007c0c */ /* 0x008fe4000bf25070 */
[----:B------:R-:W-:Y:S02]  /*b550*/  ISETP.NE.AND.EX P2, PT, RZ, UR7, PT, P2 ;  /* 0x00000007ff007c0c */ /* 0x000fe4000bf45320 */
[----:B------:R-:W-:-:S13]  /*b560*/  ISETP.NE.AND.EX P0, PT, RZ, UR5, PT, P1 ;  /* 0x00000005ff007c0c */ /* 0x000fda000bf05310 */
[----:B------:R-:W-:Y:S05]  /*b570*/  @P2 BRA P0, `(.L_x_146) ;  /* 0x00000000003c2947 */ /* 0x000fea0000000000 */
[----:B------:R-:W-:-:S13]  /*b580*/  ISETP.NE.AND.EX P1, PT, RZ, UR5, PT, P1 ;  /* 0x00000005ff007c0c */ /* 0x000fda000bf25310 */
[----:B------:R-:W-:Y:S05]  /*b590*/  @P1 BRA `(.L_x_147) ;  /* 0x00000000000c1947 */ /* 0x000fea0003800000 */
[----:B------:R-:W-:-:S13]  /*b5a0*/  FSETP.NEU.AND P0, PT, R145, RZ, PT ;  /* 0x000000ff9100720b */ /* 0x000fda0003f0d000 */
[----:B------:R-:W-:Y:S05]  /*b5b0*/  @!P0 EXIT ;  /* 0x000000000000894d */ /* 0x000fea0003800000 */
[----:B------:R-:W-:Y:S05]  /*b5c0*/  BRA `(.L_x_146) ;  /* 0x0000000000287947 */ /* 0x000fea0003800000 */
.L_x_147:
[----:B------:R-:W-:Y:S01]  /*b5d0*/  ISETP.NE.AND P0, PT, R212, RZ, PT ;  /* 0x000000ffd400720c */ /* 0x000fe20003f05270 */
[----:B------:R-:W-:-:S12]  /*b5e0*/  BSSY.RECONVERGENT B0, `(.L_x_146) ;  /* 0x0000008000007945 */ /* 0x000fd80003800200 */
[----:B------:R-:W-:Y:S05]  /*b5f0*/  @P0 BRA `(.L_x_148) ;  /* 0x0000000000100947 */ /* 0x000fea0003800000 */
[----:B------:R-:W-:-:S04]  /*b600*/  ISETP.NE.U32.AND P0, PT, RZ, UR6, PT ;  /* 0x00000006ff007c0c */ /* 0x000fc8000bf05070 */
[----:B------:R-:W-:-:S13]  /*b610*/  ISETP.NE.AND.EX P0, PT, RZ, UR7, PT, P0 ;  /* 0x00000007ff007c0c */ /* 0x000fda000bf05300 */
[----:B------:R-:W-:Y:S05]  /*b620*/  @!P0 EXIT ;  /* 0x000000000000894d */ /* 0x000fea0003800000 */
[----:B------:R-:W-:Y:S05]  /*b630*/  BRA `(.L_x_149) ;  /* 0x0000000000087947 */ /* 0x000fea0003800000 */
.L_x_148:
[----:B------:R-:W-:-:S13]  /*b640*/  FSETP.NEU.AND P0, PT, R145, RZ, PT ;  /* 0x000000ff9100720b */ /* 0x000fda0003f0d000 */
[----:B------:R-:W-:Y:S05]  /*b650*/  @!P0 EXIT ;  /* 0x000000000000894d */ /* 0x000fea0003800000 */
.L_x_149:
[----:B------:R-:W-:Y:S05]  /*b660*/  BSYNC.RECONVERGENT B0 ;  /* 0x0000000000007941 */ /* 0x000fea0003800200 */
.L_x_146:
[----:B------:R-:W-:Y:S01]  /*b670*/  ULEA UR4, UR51, UR41, 0x3 ;  /* 0x0000002933047291 */ /* 0x000fe2000f8e18ff */
[----:B------:R-:W-:-:S04]  /*b680*/  DEPBAR.LE SB0, 0x0 ;  /* 0x000080000000791a */ /* 0x000fc80000000000 */
[----:B------:R-:W-:-:S04]  /*b690*/  UIADD3 UR4, UPT, UPT, UR4, 0x70, URZ ;  /* 0x0000007004047890 */ /* 0x000fc8000fffe0ff */
[----:B------:R-:W-:-:S09]  /*b6a0*/  UPRMT UR4, UR45, 0x654, UR4 ;  /* 0x000006542d047896 */ /* 0x000fd20008000004 */
[----:B------:R-:W-:Y:S01]  /*b6b0*/  SYNCS.ARRIVE.TRANS64.RED.A1T0 RZ, [UR4], RZ ;  /* 0x000000ffffff79a7 */ /* 0x000fe20008100404 */
[----:B------:R-:W-:Y:S05]  /*b6c0*/  EXIT ;  /* 0x000000000000794d */ /* 0x000fea0003800000 */
.L_x_24:
[----:B--2---:R2:W4:Y:S02]  /*b6d0*/  SYNCS.PHASECHK.TRANS64.TRYWAIT P0, [R3+URZ+0xf0], R2 ;  /* 0x0000f002030075a7 */ /* 0x00452400080011ff */
[----:B----4-:R-:W-:Y:S05]  /*b6e0*/  @!P0 NANOSLEEP.SYNCS 0x989680 ;  /* 0x009896800000895d */ /* 0x010fea0003900000 */
[----:B------:R-:W4:Y:S02]  /*b6f0*/  @!P0 SYNCS.PHASECHK.TRANS64 P0, [R3+URZ+0xf0], R2 ;  /* 0x0000f002030085a7 */ /* 0x000f2400080010ff */
[----:B----4-:R-:W-:Y:S05]  /*b700*/  @!P0 BRA `(.L_x_24) ;  /* 0xfffffffc00f08947 */ /* 0x010fea000383ffff */
[----:B------:R-:W-:Y:S05]  /*b710*/  BRA `(.L_x_150) ;  /* 0xffffff6000207947 */ /* 0x000fea000383ffff */
.L_x_27:
[----:B-1----:R-:W-:-:S07]  /*b720*/  MOV R2, UR41 ;  /* 0x0000002900027c02 */ /* 0x002fce0008000f00 */
.L_x_151:
[----:B-1----:R1:W2:Y:S02]  /*b730*/  SYNCS.PHASECHK.TRANS64.TRYWAIT P0, [R2+URZ+0x28], R5 ;  /* 0x00002805020075a7 */ /* 0x0022a400080011ff */
[----:B--2---:R-:W-:Y:S05]  /*b740*/  @!P0 NANOSLEEP.SYNCS 0x989680 ;  /* 0x009896800000895d */ /* 0x004fea0003900000 */
[----:B------:R-:W2:Y:S02]  /*b750*/  @!P0 SYNCS.PHASECHK.TRANS64 P0, [R2+URZ+0x28], R5 ;  /* 0x00002805020085a7 */ /* 0x000ea400080010ff */
[----:B--2---:R-:W-:Y:S05]  /*b760*/  @!P0 BRA `(.L_x_151) ;  /* 0xfffffffc00f08947 */ /* 0x004fea000383ffff */
[----:B------:R-:W-:Y:S05]  /*b770*/  BRA `(.L_x_26) ;  /* 0xffffff6000847947 */ /* 0x000fea000383ffff */
.L_x_34:
[----:B-1----:R-:W-:-:S07]  /*b780*/  MOV R2, UR17 ;  /* 0x0000001100027c02 */ /* 0x002fce0008000f00 */
.L_x_152:
[----:B-1----:R1:W2:Y:S02]  /*b790*/  SYNCS.PHASECHK.TRANS64.TRYWAIT P0, [R2+URZ+0x28], R5 ;  /* 0x00002805020075a7 */ /* 0x0022a400080011ff */
[----:B--2---:R-:W-:Y:S05]  /*b7a0*/  @!P0 NANOSLEEP.SYNCS 0x989680 ;  /* 0x009896800000895d */ /* 0x004fea0003900000 */
[----:B------:R-:W2:Y:S02]  /*b7b0*/  @!P0 SYNCS.PHASECHK.TRANS64 P0, [R2+URZ+0x28], R5 ;  /* 0x00002805020085a7 */ /* 0x000ea400080010ff */
[----:B--2---:R-:W-:Y:S05]  /*b7c0*/  @!P0 BRA `(.L_x_152) ;  /* 0xfffffffc00f08947 */ /* 0x004fea000383ffff */
[----:B------:R-:W-:Y:S05]  /*b7d0*/  BRA `(.L_x_33) ;  /* 0xffffff6400407947 */ /* 0x000fea000383ffff */
.L_x_39:
[----:B-1----:R1:W2:Y:S02]  /*b7e0*/  SYNCS.PHASECHK.TRANS64.TRYWAIT P0, [R2+URZ+0xa0], R3 ;  /* 0x0000a003020075a7 */ /* 0x0022a400080011ff */
[----:B--2---:R-:W-:Y:S05]  /*b7f0*/  @!P0 NANOSLEEP.SYNCS 0x989680 ;  /* 0x009896800000895d */ /* 0x004fea0003900000 */
[----:B------:R-:W2:Y:S02]  /*b800*/  @!P0 SYNCS.PHASECHK.TRANS64 P0, [R2+URZ+0xa0], R3 ;  /* 0x0000a003020085a7 */ /* 0x000ea400080010ff */
[----:B--2---:R-:W-:Y:S05]  /*b810*/  @!P0 BRA `(.L_x_39) ;  /* 0xfffffffc00f08947 */ /* 0x004fea000383ffff */
[----:B------:R-:W-:Y:S05]  /*b820*/  BRA `(.L_x_153) ;  /* 0xffffff6400e07947 */ /* 0x000fea000383ffff */
.L_x_43:
[----:B---3--:R-:W-:-:S07]  /*b830*/  MOV R0, UR5 ;  /* 0x0000000500007c02 */ /* 0x008fce0008000f00 */
.L_x_154:
[----:B-1----:R1:W2:Y:S02]  /*b840*/  SYNCS.PHASECHK.TRANS64.TRYWAIT P0, [R0+URZ], R3 ;  /* 0x00000003000075a7 */ /* 0x0022a400080011ff */
[----:B--2---:R-:W-:Y:S05]  /*b850*/  @!P0 NANOSLEEP.SYNCS 0x989680 ;  /* 0x009896800000895d */ /* 0x004fea0003900000 */
[----:B------:R-:W2:Y:S02]  /*b860*/  @!P0 SYNCS.PHASECHK.TRANS64 P0, [R0+URZ], R3 ;  /* 0x00000003000085a7 */ /* 0x000ea400080010ff */
[----:B--2---:R-:W-:Y:S05]  /*b870*/  @!P0 BRA `(.L_x_154) ;  /* 0xfffffffc00f08947 */ /* 0x004fea000383ffff */
[----:B------:R-:W-:Y:S05]  /*b880*/  BRA `(.L_x_155) ;  /* 0xffffff6c00507947 */ /* 0x000fea000383ffff */
.L_x_44:
[----:B---3--:R-:W-:-:S07]  /*b890*/  MOV R0, UR5 ;  /* 0x0000000500007c02 */ /* 0x008fce0008000f00 */
.L_x_156:
[----:B-1----:R1:W2:Y:S02]  /*b8a0*/  SYNCS.PHASECHK.TRANS64.TRYWAIT P0, [R0+URZ], R3 ;  /* 0x00000003000075a7 */ /* 0x0022a400080011ff */
[----:B--2---:R-:W-:Y:S05]  /*b8b0*/  @!P0 NANOSLEEP.SYNCS 0x989680 ;  /* 0x009896800000895d */ /* 0x004fea0003900000 */
[----:B------:R-:W2:Y:S02]  /*b8c0*/  @!P0 SYNCS.PHASECHK.TRANS64 P0, [R0+URZ], R3 ;  /* 0x00000003000085a7 */ /* 0x000ea400080010ff */
[----:B--2---:R-:W-:Y:S05]  /*b8d0*/  @!P0 BRA `(.L_x_156) ;  /* 0xfffffffc00f08947 */ /* 0x004fea000383ffff */
[----:B------:R-:W-:Y:S05]  /*b8e0*/  BRA `(.L_x_157) ;  /* 0xffffff6c005c7947 */ /* 0x000fea000383ffff */
.L_x_45:
[----:B---3--:R-:W-:-:S07]  /*b8f0*/  MOV R0, UR5 ;  /* 0x0000000500007c02 */ /* 0x008fce0008000f00 */
.L_x_158:
[----:B-1----:R1:W2:Y:S02]  /*b900*/  SYNCS.PHASECHK.TRANS64.TRYWAIT P0, [R0+URZ], R3 ;  /* 0x00000003000075a7 */ /* 0x0022a400080011ff */
[----:B--2---:R-:W-:Y:S05]  /*b910*/  @!P0 NANOSLEEP.SYNCS 0x989680 ;  /* 0x009896800000895d */ /* 0x004fea0003900000 */
[----:B------:R-:W2:Y:S02]  /*b920*/  @!P0 SYNCS.PHASECHK.TRANS64 P0, [R0+URZ], R3 ;  /* 0x00000003000085a7 */ /* 0x000ea400080010ff */
[----:B--2---:R-:W-:Y:S05]  /*b930*/  @!P0 BRA `(.L_x_158) ;  /* 0xfffffffc00f08947 */ /* 0x004fea000383ffff */
[----:B------:R-:W-:Y:S05]  /*b940*/  BRA `(.L_x_159) ;  /* 0xffffff6c00687947 */ /* 0x000fea000383ffff */
.L_x_46:
[----:B---3--:R-:W-:-:S07]  /*b950*/  MOV R0, UR5 ;  /* 0x0000000500007c02 */ /* 0x008fce0008000f00 */
.L_x_160:
[----:B-1----:R1:W2:Y:S02]  /*b960*/  SYNCS.PHASECHK.TRANS64.TRYWAIT P0, [R0+URZ], R3 ;  /* 0x00000003000075a7 */ /* 0x0022a400080011ff */
[----:B--2---:R-:W-:Y:S05]  /*b970*/  @!P0 NANOSLEEP.SYNCS 0x989680 ;  /* 0x009896800000895d */ /* 0x004fea0003900000 */
[----:B------:R-:W2:Y:S02]  /*b980*/  @!P0 SYNCS.PHASECHK.TRANS64 P0, [R0+URZ], R3 ;  /* 0x00000003000085a7 */ /* 0x000ea400080010ff */
[----:B--2---:R-:W-:Y:S05]  /*b990*/  @!P0 BRA `(.L_x_160) ;  /* 0xfffffffc00f08947 */ /* 0x004fea000383ffff */
[----:B------:R-:W-:Y:S05]  /*b9a0*/  BRA `(.L_x_161) ;  /* 0xffffff6c00747947 */ /* 0x000fea000383ffff */
.L_x_49:
[----:B-1----:R1:W2:Y:S02]  /*b9b0*/  SYNCS.PHASECHK.TRANS64.TRYWAIT P0, [R0+URZ+0xe0], R5 ;  /* 0x0000e005000075a7 */ /* 0x0022a400080011ff */
[----:B--2---:R-:W-:Y:S05]  /*b9c0*/  @!P0 NANOSLEEP.SYNCS 0x989680 ;  /* 0x009896800000895d */ /* 0x004fea0003900000 */
[----:B------:R-:W2:Y:S02]  /*b9d0*/  @!P0 SYNCS.PHASECHK.TRANS64 P0, [R0+URZ+0xe0], R5 ;  /* 0x0000e005000085a7 */ /* 0x000ea400080010ff */
[----:B--2---:R-:W-:Y:S05]  /*b9e0*/  @!P0 BRA `(.L_x_49) ;  /* 0xfffffffc00f08947 */ /* 0x004fea000383ffff */
[----:B------:R-:W-:Y:S05]  /*b9f0*/  BRA `(.L_x_162) ;  /* 0xffffff6c00d07947 */ /* 0x000fea000383ffff */
.L_x_50:
[----:B------:R-:W-:-:S07]  /*ba00*/  MOV R0, UR5 ;  /* 0x0000000500007c02 */ /* 0x000fce0008000f00 */
.L_x_163:
[----:B-1----:R1:W2:Y:S02]  /*ba10*/  SYNCS.PHASECHK.TRANS64.TRYWAIT P0, [R0+URZ+0xb0], R5 ;  /* 0x0000b005000075a7 */ /* 0x0022a400080011ff */
[----:B--2---:R-:W-:Y:S05]  /*ba20*/  @!P0 NANOSLEEP.SYNCS 0x989680 ;  /* 0x009896800000895d */ /* 0x004fea0003900000 */
[----:B------:R-:W2:Y:S02]  /*ba30*/  @!P0 SYNCS.PHASECHK.TRANS64 P0, [R0+URZ+0xb0], R5 ;  /* 0x0000b005000085a7 */ /* 0x000ea400080010ff */
[----:B--2---:R-:W-:Y:S05]  /*ba40*/  @!P0 BRA `(.L_x_163) ;  /* 0xfffffffc00f08947 */ /* 0x004fea000383ffff */
[----:B------:R-:W-:Y:S05]  /*ba50*/  BRA `(.L_x_164) ;  /* 0xffffff6c00e07947 */ /* 0x000fea000383ffff */
.L_x_51:
[----:B-1----:R1:W2:Y:S02]  /*ba60*/  SYNCS.PHASECHK.TRANS64.TRYWAIT P1, [R0+URZ+0xa0], R5 ;  /* 0x0000a005000075a7 */ /* 0x0022a400080211ff */
[----:B--2---:R-:W-:Y:S05]  /*ba70*/  @!P1 NANOSLEEP.SYNCS 0x989680 ;  /* 0x009896800000995d */ /* 0x004fea0003900000 */
[----:B------:R-:W2:Y:S02]  /*ba80*/  @!P1 SYNCS.PHASECHK.TRANS64 P1, [R0+URZ+0xa0], R5 ;  /* 0x0000a005000095a7 */ /* 0x000ea400080210ff */
[----:B--2---:R-:W-:Y:S05]  /*ba90*/  @!P1 BRA `(.L_x_51) ;  /* 0xfffffffc00f09947 */ /* 0x004fea000383ffff */
[----:B------:R-:W-:Y:S05]  /*baa0*/  BRA `(.L_x_165) ;  /* 0xffffff7000107947 */ /* 0x000fea000383ffff */
.L_x_54:
[----:B------:R-:W-:-:S07]  /*bab0*/  MOV R0, UR5 ;  /* 0x0000000500007c02 */ /* 0x000fce0008000f00 */
.L_x_166:
[----:B-1----:R1:W2:Y:S02]  /*bac0*/  SYNCS.PHASECHK.TRANS64.TRYWAIT P0, [R0+URZ+0xb0], R3 ;  /* 0x0000b003000075a7 */ /* 0x0022a400080011ff */
[----:B--2---:R-:W-:Y:S05]  /*bad0*/  @!P0 NANOSLEEP.SYNCS 0x989680 ;  /* 0x009896800000895d */ /* 0x004fea0003900000 */
[----:B------:R-:W2:Y:S02]  /*bae0*/  @!P0 SYNCS.PHASECHK.TRANS64 P0, [R0+URZ+0xb0], R3 ;  /* 0x0000b003000085a7 */ /* 0x000ea400080010ff */
[----:B--2---:R-:W-:Y:S05]  /*baf0*/  @!P0 BRA `(.L_x_166) ;  /* 0xfffffffc00f08947 */ /* 0x004fea000383ffff */
[----:B------:R-:W-:Y:S05]  /*bb00*/  BRA `(.L_x_53) ;  /* 0xffffff7000647947 */ /* 0x000fea000383ffff */
.L_x_63:
[----:B-1----:R-:W-:-:S04]  /*bb10*/  MOV R4, UR6 ;  /* 0x0000000600047c02 */ /* 0x002fc80008000f00 */
[----:B------:R1:W2:Y:S03]  /*bb20*/  SYNCS.PHASECHK.TRANS64.TRYWAIT P0, [R4+URZ+0x8], R5 ;  /* 0x00000805040075a7 */ /* 0x0002a600080011ff */
[----:B--2---:R-:W-:Y:S05]  /*bb30*/  @!P0 NANOSLEEP.SYNCS 0x989680 ;  /* 0x009896800000895d */ /* 0x004fea0003900000 */
[----:B------:R-:W2:Y:S02]  /*bb40*/  @!P0 SYNCS.PHASECHK.TRANS64 P0, [R4+URZ+0x8], R5 ;  /* 0x00000805040085a7 */ /* 0x000ea400080010ff */
[----:B--2---:R-:W-:Y:S05]  /*bb50*/  @!P0 BRA `(.L_x_63) ;  /* 0xfffffffc00ec8947 */ /* 0x004fea000383ffff */
[----:B------:R-:W-:Y:S05]  /*bb60*/  BRA `(.L_x_62) ;  /* 0xffffff7400187947 */ /* 0x000fea000383ffff */
.L_x_65:
[----:B------:R-:W-:Y:S01]  /*bb70*/  BSSY B0, `(.L_x_167) ;  /* 0x0000006000007945 */ /* 0x000fe20003800000 */
[----:B------:R-:W-:-:S07]  /*bb80*/  MOV R15, 0xffffffff ;  /* 0xffffffff000f7802 */ /* 0x000fce0000000f00 */
[----:B-1---5:R-:W-:Y:S05]  /*bb90*/  WARPSYNC.COLLECTIVE R15, `(.L_x_168) ;  /* 0x000000000f0c7348 */ /* 0x022fea0003c00000 */
[----:B------:R-:W-:Y:S02]  /*bba0*/  ELECT P6, UR79, PT ;  /* 0x00000000004f782f */ /* 0x000fe400038c0000 */
[----:B------:R-:W-:Y:S01]  /*bbb0*/  MOV R14, UR79 ;  /* 0x0000004f000e7c02 */ /* 0x000fe20008000f00 */
[----:B-1---5:R-:W-:Y:S10]  /*bbc0*/  ENDCOLLECTIVE ;  /* 0x000000000000791b */ /* 0x022ff40003800000 */
.L_x_168:
[----:B------:R-:W-:Y:S05]  /*bbd0*/  BSYNC B0 ;  /* 0x0000000000007941 */ /* 0x000fea0003800000 */
.L_x_167:
[----:B------:R-:W-:Y:S05]  /*bbe0*/  BRA `(.L_x_169) ;  /* 0xffffff7400487947 */ /* 0x000fea000383ffff */
.L_x_67:
[----:B-1----:R-:W-:-:S04]  /*bbf0*/  MOV R2, UR6 ;  /* 0x0000000600027c02 */ /* 0x002fc80008000f00 */
[----:B------:R1:W2:Y:S03]  /*bc00*/  SYNCS.PHASECHK.TRANS64.TRYWAIT P0, [R2+URZ+0x8], R3 ;  /* 0x00000803020075a7 */ /* 0x0002a600080011ff */
[----:B--2---:R-:W-:Y:S05]  /*bc10*/  @!P0 NANOSLEEP.SYNCS 0x989680 ;  /* 0x009896800000895d */ /* 0x004fea0003900000 */
[----:B------:R-:W2:Y:S02]  /*bc20*/  @!P0 SYNCS.PHASECHK.TRANS64 P0, [R2+URZ+0x8], R3 ;  /* 0x00000803020085a7 */ /* 0x000ea400080010ff */
[----:B--2---:R-:W-:Y:S05]  /*bc30*/  @!P0 BRA `(.L_x_67) ;  /* 0xfffffffc00ec8947 */ /* 0x004fea000383ffff */
[----:B------:R-:W-:Y:S05]  /*bc40*/  BRA `(.L_x_66) ;  /* 0xffffff74004c7947 */ /* 0x000fea000383ffff */
.L_x_68:
[----:B-1----:R1:W2:Y:S02]  /*bc50*/  SYNCS.PHASECHK.TRANS64.TRYWAIT P0, [R0+URZ+0xa0], R5 ;  /* 0x0000a005000075a7 */ /* 0x0022a400080011ff */
[----:B--2---:R-:W-:Y:S05]  /*bc60*/  @!P0 NANOSLEEP.SYNCS 0x989680 ;  /* 0x009896800000895d */ /* 0x004fea0003900000 */
[----:B------:R-:W2:Y:S02]  /*bc70*/  @!P0 SYNCS.PHASECHK.TRANS64 P0, [R0+URZ+0xa0], R5 ;  /* 0x0000a005000085a7 */ /* 0x000ea400080010ff */
[----:B--2---:R-:W-:Y:S05]  /*bc80*/  @!P0 BRA `(.L_x_68) ;  /* 0xfffffffc00f08947 */ /* 0x004fea000383ffff */
[----:B------:R-:W-:Y:S05]  /*bc90*/  BRA `(.L_x_170) ;  /* 0xffffff7800387947 */ /* 0x000fea000383ffff */
.L_x_70:
[----:B------:R-:W-:-:S07]  /*bca0*/  MOV R0, UR9 ;  /* 0x0000000900007c02 */ /* 0x000fce0008000f00 */
.L_x_171:
[----:B-1----:R1:W2:Y:S02]  /*bcb0*/  SYNCS.PHASECHK.TRANS64.TRYWAIT P0, [R0+URZ+0xd0], R5 ;  /* 0x0000d005000075a7 */ /* 0x0022a400080011ff */
[----:B--2---:R-:W-:Y:S05]  /*bcc0*/  @!P0 NANOSLEEP.SYNCS 0x989680 ;  /* 0x009896800000895d */ /* 0x004fea0003900000 */
[----:B------:R-:W2:Y:S02]  /*bcd0*/  @!P0 SYNCS.PHASECHK.TRANS64 P0, [R0+URZ+0xd0], R5 ;  /* 0x0000d005000085a7 */ /* 0x000ea400080010ff */
[----:B--2---:R-:W-:Y:S05]  /*bce0*/  @!P0 BRA `(.L_x_171) ;  /* 0xfffffffc00f08947 */ /* 0x004fea000383ffff */
[----:B------:R-:W-:Y:S05]  /*bcf0*/  BRA `(.L_x_172) ;  /* 0xffffff7800847947 */ /* 0x000fea000383ffff */
.L_x_73:
[----:B------:R-:W-:Y:S07]  /*bd00*/  MOV R0, UR8 ;  /* 0x0000000800007c02 */ /* 0x000fee0008000f00 */
.L_x_173:
[----:B-1----:R1:W2:Y:S02]  /*bd10*/  SYNCS.PHASECHK.TRANS64.TRYWAIT P0, [R0+URZ], R5 ;  /* 0x00000005000075a7 */ /* 0x0022a400080011ff */
[----:B--2---:R-:W-:Y:S05]  /*bd20*/  @!P0 NANOSLEEP.SYNCS 0x989680 ;  /* 0x009896800000895d */ /* 0x004fea0003900000 */
[----:B------:R-:W2:Y:S02]  /*bd30*/  @!P0 SYNCS.PHASECHK.TRANS64 P0, [R0+URZ], R5 ;  /* 0x00000005000085a7 */ /* 0x000ea400080010ff */
[----:B--2---:R-:W-:Y:S05]  /*bd40*/  @!P0 BRA `(.L_x_173) ;  /* 0xfffffffc00f08947 */ /* 0x004fea000383ffff */
[----:B------:R-:W-:Y:S05]  /*bd50*/  BRA `(.L_x_72) ;  /* 0xffffff7800987947 */ /* 0x000fea000383ffff */
.L_x_77:
[----:B-1----:R-:W-:-:S07]  /*bd60*/  MOV R0, UR5 ;  /* 0x0000000500007c02 */ /* 0x002fce0008000f00 */
.L_x_174:
[----:B-1----:R1:W2:Y:S02]  /*bd70*/  SYNCS.PHASECHK.TRANS64.TRYWAIT P0, [R0+URZ], R3 ;  /* 0x00000003000075a7 */ /* 0x0022a400080011ff */
[----:B--2---:R-:W-:Y:S05]  /*bd80*/  @!P0 NANOSLEEP.SYNCS 0x989680 ;  /* 0x009896800000895d */ /* 0x004fea0003900000 */
[----:B------:R-:W2:Y:S02]  /*bd90*/  @!P0 SYNCS.PHASECHK.TRANS64 P0, [R0+URZ], R3 ;  /* 0x00000003000085a7 */ /* 0x000ea400080010ff */
[----:B--2---:R-:W-:Y:S05]  /*bda0*/  @!P0 BRA `(.L_x_174) ;  /* 0xfffffffc00f08947 */ /* 0x004fea000383ffff */
[----:B------:R-:W-:Y:S05]  /*bdb0*/  BRA `(.L_x_175) ;  /* 0xffffff7c008c7947 */ /* 0x000fea000383ffff */
.L_x_80:
[----:B------:R-:W-:-:S07]  /*bdc0*/  MOV R0, UR7 ;  /* 0x0000000700007c02 */ /* 0x000fce0008000f00 */
.L_x_176:
[----:B-1----:R1:W2:Y:S02]  /*bdd0*/  SYNCS.PHASECHK.TRANS64.TRYWAIT P1, [R0+URZ+0x100], R3 ;  /* 0x00010003000075a7 */ /* 0x0022a400080211ff */
[----:B--2---:R-:W-:Y:S05]  /*bde0*/  @!P1 NANOSLEEP.SYNCS 0x989680 ;  /* 0x009896800000995d */ /* 0x004fea0003900000 */
[----:B------:R-:W2:Y:S02]  /*bdf0*/  @!P1 SYNCS.PHASECHK.TRANS64 P1, [R0+URZ+0x100], R3 ;  /* 0x00010003000095a7 */ /* 0x000ea400080210ff */
[----:B--2---:R-:W-:Y:S05]  /*be00*/  @!P1 BRA `(.L_x_176) ;  /* 0xfffffffc00f09947 */ /* 0x004fea000383ffff */
[----:B------:R-:W-:Y:S05]  /*be10*/  BRA `(.L_x_177) ;  /* 0xffffff7c00d87947 */ /* 0x000fea000383ffff */
.L_x_85:
[----:B--2---:R2:W4:Y:S02]  /*be20*/  SYNCS.PHASECHK.TRANS64.TRYWAIT P0, [R0+URZ+0xa0], R3 ;  /* 0x0000a003000075a7 */ /* 0x00452400080011ff */
[----:B----4-:R-:W-:Y:S05]  /*be30*/  @!P0 NANOSLEEP.SYNCS 0x989680 ;  /* 0x009896800000895d */ /* 0x010fea0003900000 */
[----:B------:R-:W4:Y:S02]  /*be40*/  @!P0 SYNCS.PHASECHK.TRANS64 P0, [R0+URZ+0xa0], R3 ;  /* 0x0000a003000085a7 */ /* 0x000f2400080010ff */
[----:B----4-:R-:W-:Y:S05]  /*be50*/  @!P0 BRA `(.L_x_85) ;  /* 0xfffffffc00f08947 */ /* 0x010fea000383ffff */
[----:B------:R-:W-:Y:S05]  /*be60*/  BRA `(.L_x_178) ;  /* 0xffffff8000ec7947 */ /* 0x000fea000383ffff */
.L_x_88:
[----:B------:R-:W-:Y:S07]  /*be70*/  MOV R0, UR6 ;  /* 0x0000000600007c02 */ /* 0x000fee0008000f00 */
.L_x_179:
[----:B--2---:R2:W4:Y:S02]  /*be80*/  SYNCS.PHASECHK.TRANS64.TRYWAIT P0, [R0+URZ+0x98], R3 ;  /* 0x00009803000075a7 */ /* 0x00452400080011ff */
[----:B----4-:R-:W-:Y:S05]  /*be90*/  @!P0 NANOSLEEP.SYNCS 0x989680 ;  /* 0x009896800000895d */ /* 0x010fea0003900000 */
[----:B------:R-:W4:Y:S02]  /*bea0*/  @!P0 SYNCS.PHASECHK.TRANS64 P0, [R0+URZ+0x98], R3 ;  /* 0x00009803000085a7 */ /* 0x000f2400080010ff */
[----:B----4-:R-:W-:Y:S05]  /*beb0*/  @!P0 BRA `(.L_x_179) ;  /* 0xfffffffc00f08947 */ /* 0x010fea000383ffff */
[----:B------:R-:W-:Y:S05]  /*bec0*/  BRA `(.L_x_87) ;  /* 0xffffff8400cc7947 */ /* 0x000fea000383ffff */
.L_x_91:
[----:B------:R-:W-:Y:S07]  /*bed0*/  MOV R3, UR6 ;  /* 0x0000000600037c02 */ /* 0x000fee0008000f00 */
.L_x_180:
[----:B-1----:R1:W2:Y:S02]  /*bee0*/  SYNCS.PHASECHK.TRANS64.TRYWAIT P0, [R3+URZ+0x70], R12 ;  /* 0x0000700c030075a7 */ /* 0x0022a400080011ff */
[----:B--2---:R-:W-:Y:S05]  /*bef0*/  @!P0 NANOSLEEP.SYNCS 0x989680 ;  /* 0x009896800000895d */ /* 0x004fea0003900000 */
[----:B------:R-:W2:Y:S02]  /*bf00*/  @!P0 SYNCS.PHASECHK.TRANS64 P0, [R3+URZ+0x70], R12 ;  /* 0x0000700c030085a7 */ /* 0x000ea400080010ff */
[----:B--2---:R-:W-:Y:S05]  /*bf10*/  @!P0 BRA `(.L_x_180) ;  /* 0xfffffffc00f08947 */ /* 0x004fea000383ffff */
[----:B------:R-:W-:Y:S05]  /*bf20*/  BRA `(.L_x_181) ;  /* 0xffffff8800447947 */ /* 0x000fea000383ffff */
.L_x_92:
[----:B-1----:R-:W-:Y:S07]  /*bf30*/  MOV R3, UR6 ;  /* 0x0000000600037c02 */ /* 0x002fee0008000f00 */
.L_x_182:
[----:B-1----:R1:W2:Y:S02]  /*bf40*/  SYNCS.PHASECHK.TRANS64.TRYWAIT P0, [R3+URZ+0x78], R12 ;  /* 0x0000780c030075a7 */ /* 0x0022a400080011ff */
[----:B--2---:R-:W-:Y:S05]  /*bf50*/  @!P0 NANOSLEEP.SYNCS 0x989680 ;  /* 0x009896800000895d */ /* 0x004fea0003900000 */
[----:B------:R-:W2:Y:S02]  /*bf60*/  @!P0 SYNCS.PHASECHK.TRANS64 P0, [R3+URZ+0x78], R12 ;  /* 0x0000780c030085a7 */ /* 0x000ea400080010ff */
[----:B--2---:R-:W-:Y:S05]  /*bf70*/  @!P0 BRA `(.L_x_182) ;  /* 0xfffffffc00f08947 */ /* 0x004fea000383ffff */
[----:B------:R-:W-:Y:S05]  /*bf80*/  BRA `(.L_x_183) ;  /* 0xffffff8800847947 */ /* 0x000fea000383ffff */
.L_x_93:
[----:B-1----:R-:W-:Y:S07]  /*bf90*/  MOV R3, UR6 ;  /* 0x0000000600037c02 */ /* 0x002fee0008000f00 */
.L_x_184:
[----:B-1----:R1:W2:Y:S02]  /*bfa0*/  SYNCS.PHASECHK.TRANS64.TRYWAIT P0, [R3+URZ+0x80], R12 ;  /* 0x0000800c030075a7 */ /* 0x0022a400080011ff */
[----:B--2---:R-:W-:Y:S05]  /*bfb0*/  @!P0 NANOSLEEP.SYNCS 0x989680 ;  /* 0x009896800000895d */ /* 0x004fea0003900000 */
[----:B------:R-:W2:Y:S02]  /*bfc0*/  @!P0 SYNCS.PHASECHK.TRANS64 P0, [R3+URZ+0x80], R12 ;  /* 0x0000800c030085a7 */ /* 0x000ea400080010ff */
[----:B--2---:R-:W-:Y:S05]  /*bfd0*/  @!P0 BRA `(.L_x_184) ;  /* 0xfffffffc00f08947 */ /* 0x004fea000383ffff */
[----:B------:R-:W-:Y:S05]  /*bfe0*/  BRA `(.L_x_185) ;  /* 0xffffff8800cc7947 */ /* 0x000fea000383ffff */
.L_x_94:
[----:B------:R-:W-:Y:S07]  /*bff0*/  MOV R3, UR6 ;  /* 0x0000000600037c02 */ /* 0x000fee0008000f00 */
.L_x_186:
[----:B-1----:R1:W2:Y:S02]  /*c000*/  SYNCS.PHASECHK.TRANS64.TRYWAIT P0, [R3+URZ+0x88], R12 ;  /* 0x0000880c030075a7 */ /* 0x0022a400080011ff */
[----:B--2---:R-:W-:Y:S05]  /*c010*/  @!P0 NANOSLEEP.SYNCS 0x989680 ;  /* 0x009896800000895d */ /* 0x004fea0003900000 */
[----:B------:R-:W2:Y:S02]  /*c020*/  @!P0 SYNCS.PHASECHK.TRANS64 P0, [R3+URZ+0x88], R12 ;  /* 0x0000880c030085a7 */ /* 0x000ea400080010ff */
[----:B--2---:R-:W-:Y:S05]  /*c030*/  @!P0 BRA `(.L_x_186) ;  /* 0xfffffffc00f08947 */ /* 0x004fea000383ffff */
[----:B------:R-:W-:Y:S05]  /*c040*/  BRA `(.L_x_187) ;  /* 0xffffff8c00547947 */ /* 0x000fea000383ffff */
.L_x_96:
[----:B------:R-:W-:-:S07]  /*c050*/  MOV R0, UR6 ;  /* 0x0000000600007c02 */ /* 0x000fce0008000f00 */
.L_x_188:
[----:B-1----:R1:W4:Y:S02]  /*c060*/  SYNCS.PHASECHK.TRANS64.TRYWAIT P0, [R0+URZ+0x70], R3 ;  /* 0x00007003000075a7 */ /* 0x00232400080011ff */
[----:B----4-:R-:W-:Y:S05]  /*c070*/  @!P0 NANOSLEEP.SYNCS 0x989680 ;  /* 0x009896800000895d */ /* 0x010fea0003900000 */
[----:B------:R-:W4:Y:S02]  /*c080*/  @!P0 SYNCS.PHASECHK.TRANS64 P0, [R0+URZ+0x70], R3 ;  /* 0x00007003000085a7 */ /* 0x000f2400080010ff */
[----:B----4-:R-:W-:Y:S05]  /*c090*/  @!P0 BRA `(.L_x_188) ;  /* 0xfffffffc00f08947 */ /* 0x010fea000383ffff */
[----:B------:R-:W-:Y:S05]  /*c0a0*/  BRA `(.L_x_189) ;  /* 0xffffff8c00c47947 */ /* 0x000fea000383ffff */
.L_x_97:
[----:B-1----:R-:W-:-:S07]  /*c0b0*/  MOV R0, UR6 ;  /* 0x0000000600007c02 */ /* 0x002fce0008000f00 */
.L_x_190:
[----:B-1----:R1:W4:Y:S02]  /*c0c0*/  SYNCS.PHASECHK.TRANS64.TRYWAIT P0, [R0+URZ+0x78], R3 ;  /* 0x00007803000075a7 */ /* 0x00232400080011ff */
[----:B----4-:R-:W-:Y:S05]  /*c0d0*/  @!P0 NANOSLEEP.SYNCS 0x989680 ;  /* 0x009896800000895d */ /* 0x010fea0003900000 */
[----:B------:R-:W4:Y:S02]  /*c0e0*/  @!P0 SYNCS.PHASECHK.TRANS64 P0, [R0+URZ+0x78], R3 ;  /* 0x00007803000085a7 */ /* 0x000f2400080010ff */
[----:B----4-:R-:W-:Y:S05]  /*c0f0*/  @!P0 BRA `(.L_x_190) ;  /* 0xfffffffc00f08947 */ /* 0x010fea000383ffff */
[----:B------:R-:W-:Y:S05]  /*c100*/  BRA `(.L_x_191) ;  /* 0xffffff8c00b47947 */ /* 0x000fea000383ffff */
.L_x_98:
[----:B-1----:R-:W-:-:S07]  /*c110*/  MOV R0, UR6 ;  /* 0x0000000600007c02 */ /* 0x002fce0008000f00 */
.L_x_192:
[----:B-1----:R1:W4:Y:S02]  /*c120*/  SYNCS.PHASECHK.TRANS64.TRYWAIT P0, [R0+URZ+0x80], R3 ;  /* 0x00008003000075a7 */ /* 0x00232400080011ff */
[----:B----4-:R-:W-:Y:S05]  /*c130*/  @!P0 NANOSLEEP.SYNCS 0x989680 ;  /* 0x009896800000895d */ /* 0x010fea0003900000 */
[----:B------:R-:W4:Y:S02]  /*c140*/  @!P0 SYNCS.PHASECHK.TRANS64 P0, [R0+URZ+0x80], R3 ;  /* 0x00008003000085a7 */ /* 0x000f2400080010ff */
[----:B----4-:R-:W-:Y:S05]  /*c150*/  @!P0 BRA `(.L_x_192) ;  /* 0xfffffffc00f08947 */ /* 0x010fea000383ffff */
[----:B------:R-:W-:Y:S05]  /*c160*/  BRA `(.L_x_193) ;  /* 0xffffff8c00a47947 */ /* 0x000fea000383ffff */
.L_x_100:
[----:B--2---:R2:W3:Y:S02]  /*c170*/  SYNCS.PHASECHK.TRANS64.TRYWAIT P0, [R0+URZ+0xa0], R3 ;  /* 0x0000a003000075a7 */ /* 0x0044e400080011ff */
[----:B---3--:R-:W-:Y:S05]  /*c180*/  @!P0 NANOSLEEP.SYNCS 0x989680 ;  /* 0x009896800000895d */ /* 0x008fea0003900000 */
[----:B------:R-:W3:Y:S02]  /*c190*/  @!P0 SYNCS.PHASECHK.TRANS64 P0, [R0+URZ+0xa0], R3 ;  /* 0x0000a003000085a7 */ /* 0x000ee400080010ff */
[----:B---3--:R-:W-:Y:S05]  /*c1a0*/  @!P0 BRA `(.L_x_100) ;  /* 0xfffffffc00f08947 */ /* 0x008fea000383ffff */
[----:B------:R-:W-:Y:S05]  /*c1b0*/  BRA `(.L_x_194) ;  /* 0xffffff9000907947 */ /* 0x000fea000383ffff */
.L_x_113:
[----:B-1----:R-:W-:Y:S04]  /*c1c0*/  MOV R0, UR41 ;  /* 0x0000002900007c02 */ /* 0x002fe80008000f00 */
[----:B------:R1:W2:Y:S03]  /*c1d0*/  SYNCS.PHASECHK.TRANS64.TRYWAIT P1, [R0+URZ+0x50], R7 ;  /* 0x00005007000075a7 */ /* 0x0002a600080211ff */
[----:B--2---:R-:W-:Y:S05]  /*c1e0*/  @!P1 NANOSLEEP.SYNCS 0x989680 ;  /* 0x009896800000995d */ /* 0x004fea0003900000 */
[----:B------:R-:W2:Y:S02]  /*c1f0*/  @!P1 SYNCS.PHASECHK.TRANS64 P1, [R0+URZ+0x50], R7 ;  /* 0x00005007000095a7 */ /* 0x000ea400080210ff */
[----:B--2---:R-:W-:Y:S05]  /*c200*/  @!P1 BRA `(.L_x_113) ;  /* 0xfffffffc00ec9947 */ /* 0x004fea000383ffff */
[----:B------:R-:W-:Y:S05]  /*c210*/  BRA `(.L_x_112) ;  /* 0xffffffa0004c7947 */ /* 0x000fea000383ffff */
.L_x_115:
[----:B----4-:R4:W1:Y:S02]  /*c220*/  SYNCS.PHASECHK.TRANS64.TRYWAIT P0, [R218+URZ+0xc0], R3 ;  /* 0x0000c003da0075a7 */ /* 0x01086400080011ff */
[----:B-1----:R-:W-:Y:S05]  /*c230*/  @!P0 NANOSLEEP.SYNCS 0x989680 ;  /* 0x009896800000895d */ /* 0x002fea0003900000 */
[----:B------:R-:W1:Y:S02]  /*c240*/  @!P0 SYNCS.PHASECHK.TRANS64 P0, [R218+URZ+0xc0], R3 ;  /* 0x0000c003da0085a7 */ /* 0x000e6400080010ff */
[----:B-1----:R-:W-:Y:S05]  /*c250*/  @!P0 BRA `(.L_x_115) ;  /* 0xfffffffc00f08947 */ /* 0x002fea000383ffff */
[----:B------:R-:W-:Y:S05]  /*c260*/  BRA `(.L_x_114) ;  /* 0xffffffa000ac7947 */ /* 0x000fea000383ffff */
.L_x_124:
[----:B-1----:R1:W2:Y:S02]  /*c270*/  SYNCS.PHASECHK.TRANS64.TRYWAIT P0, [R3+URZ+0x50], R0 ;  /* 0x00005000030075a7 */ /* 0x0022a400080011ff */
[----:B--2---:R-:W-:Y:S05]  /*c280*/  @!P0 NANOSLEEP.SYNCS 0x989680 ;  /* 0x009896800000895d */ /* 0x004fea0003900000 */
[----:B------:R-:W2:Y:S02]  /*c290*/  @!P0 SYNCS.PHASECHK.TRANS64 P0, [R3+URZ+0x50], R0 ;  /* 0x00005000030085a7 */ /* 0x000ea400080010ff */
[----:B--2---:R-:W-:Y:S05]  /*c2a0*/  @!P0 BRA `(.L_x_124) ;  /* 0xfffffffc00f08947 */ /* 0x004fea000383ffff */
[----:B------:R-:W-:Y:S05]  /*c2b0*/  BRA `(.L_x_123) ;  /* 0xffffffb400747947 */ /* 0x000fea000383ffff */
.L_x_132:
[----:B--2---:R2:W3:Y:S02]  /*c2c0*/  SYNCS.PHASECHK.TRANS64.TRYWAIT P0, [R0+URZ+0x50], R7 ;  /* 0x00005007000075a7 */ /* 0x0044e400080011ff */
[----:B---3--:R-:W-:Y:S05]  /*c2d0*/  @!P0 NANOSLEEP.SYNCS 0x989680 ;  /* 0x009896800000895d */ /* 0x008fea0003900000 */
[----:B------:R-:W3:Y:S02]  /*c2e0*/  @!P0 SYNCS.PHASECHK.TRANS64 P0, [R0+URZ+0x50], R7 ;  /* 0x00005007000085a7 */ /* 0x000ee400080010ff */
[----:B---3--:R-:W-:Y:S05]  /*c2f0*/  @!P0 BRA `(.L_x_132) ;  /* 0xfffffffc00f08947 */ /* 0x008fea000383ffff */
[----:B------:R-:W-:Y:S05]  /*c300*/  BRA `(.L_x_131) ;  /* 0xffffffc800687947 */ /* 0x000fea000383ffff */
.L_x_140:
[----:B--2---:R2:W3:Y:S02]  /*c310*/  SYNCS.PHASECHK.TRANS64.TRYWAIT P0, [R3+URZ+0x50], R0 ;  /* 0x00005000030075a7 */ /* 0x0044e400080011ff */
[----:B---3--:R-:W-:Y:S05]  /*c320*/  @!P0 NANOSLEEP.SYNCS 0x989680 ;  /* 0x009896800000895d */ /* 0x008fea0003900000 */
[----:B------:R-:W3:Y:S02]  /*c330*/  @!P0 SYNCS.PHASECHK.TRANS64 P0, [R3+URZ+0x50], R0 ;  /* 0x00005000030085a7 */ /* 0x000ee400080010ff */
[----:B---3--:R-:W-:Y:S05]  /*c340*/  @!P0 BRA `(.L_x_140) ;  /* 0xfffffffc00f08947 */ /* 0x008fea000383ffff */
[----:B------:R-:W-:Y:S05]  /*c350*/  BRA `(.L_x_139) ;  /* 0xffffffdc005c7947 */ /* 0x000fea000383ffff */
        .weak           $__internal_0_$__cuda_sm10x_tcgen05_guardrail_trap_col_being_dealloced_not_returned_by_alloc
        .type           $__internal_0_$__cuda_sm10x_tcgen05_guardrail_trap_col_being_dealloced_not_returned_by_alloc,@function
        .size           $__internal_0_$__cuda_sm10x_tcgen05_guardrail_trap_col_being_dealloced_not_returned_by_alloc,($__internal_1_$__cuda_sm10x_tcgen05_guardrail_trap_phase_invalid_during_alloc - $__internal_0_$__cuda_sm10x_tcgen05_guardrail_trap_col_being_dealloced_not_returned_by_alloc)
$__internal_0_$__cuda_sm10x_tcgen05_guardrail_trap_col_being_dealloced_not_returned_by_alloc:
[----:B------:R-:W-:Y:S05]  /*c360*/  BPT.TRAP 0x1 ;  /* 0x000000040000795c */ /* 0x000fea0000300000 */
[----:B------:R-:W-:-:S04]  /*c370*/  HFMA2 R3, -RZ, RZ, 0, 0 ;  /* 0x00000000ff037431 */ /* 0x000fc800000001ff */
[----:B------:R-:W-:Y:S05]  /*c380*/  RET.REL.NODEC R2 `(_ZN7cutlass13device_kernelINS_4gemm6kernel13GemmUniversalIN4cute5tupleIJiiiiEEENS1_10collective13CollectiveMmaINS1_35MainloopSm100TmaUmmaWarpSpecializedILi5ELi2ELi2ENS5_IJNS4_1CILi2EEENSA_ILi1EEESC_EEEEENS5_IJNSA_ILi256EEESF_NSA_ILi64EEEEEENS_6half_tENS5_IJlSC_lEEESI_SJ_NS4_8TiledMMAINS4_8MMA_AtomIJNS4_26SM100_MMA_F16BF16_2x1SM_SSISI_SI_fLi256ELi256ELNS4_4UMMA5MajorE0ELSO_0ELNSN_7ScaleInE0ELSP_0EEEEEENS4_6LayoutINS5_IJSC_SC_SC_EEENS5_IJNSA_ILi0EEESU_SU_EEEEENS5_IJNS4_10UnderscoreESX_SX_EEEEENS4_18SM100_TMA_2SM_LOADENS4_14ComposedLayoutINS4_7SwizzleILi3ELi4ELi3EEENS4_18smem_ptr_flag_bitsILi16EEENSS_INS5_IJNSA_ILi8EEESG_EEENS5_IJSG_SC_EEEEEEEvNS4_8identityES10_S1A_vS1B_EENS_8epilogue10collective18CollectiveEpilogueINS1D_23Sm100TmaWarpSpecializedILi4ELi2ELi64ELb1ELb0EEEJNS5_IJNSA_ILi128EEESF_SG_EEENS5_IJNSS_IS1I_SC_EENSS_ISG_SC_EEEEESI_SJ_SI_SJ_NS1D_6fusion15FusionCallbacksIS1H_NS1N_23LinCombPerRowBiasEltActINS1D_6thread4ReLuESI_fSI_SI_fLi8ELNS_15FloatRoundStyleE2EEES1J_S1M_JEEENS4_5SM1004TMEM4LOAD26SM100_TMEM_LOAD_32dp32b64xENS4_13SM90_TMA_LOADES1A_NS4_39AutoVectorizingCopyWithAssumedAlignmentILi128EEENS4_14SM90_TMA_STOREES1A_S21_S21_EEEvvEEEEvNT_6ParamsE) ;  /* 0xffffff3c021c7950 */ /* 0x000fea0003c3ffff */
        .weak           $__internal_1_$__cuda_sm10x_tcgen05_guardrail_trap_phase_invalid_during_alloc
        .type           $__internal_1_$__cuda_sm10x_tcgen05_guardrail_trap_phase_invalid_during_alloc,@function
        .size           $__internal_1_$__cuda_sm10x_tcgen05_guardrail_trap_phase_invalid_during_alloc,($__internal_2_$__cuda_sm10x_tcgen05_guardrail_trap_unallocated_columns_being_dealloced - $__internal_1_$__cuda_sm10x_tcgen05_guardrail_trap_phase_invalid_during_alloc)
$__internal_1_$__cuda_sm10x_tcgen05_guardrail_trap_phase_invalid_during_alloc:
[----:B------:R-:W-:Y:S05]  /*c390*/  BPT.TRAP 0x1 ;  /* 0x000000040000795c */ /* 0x000fea0000300000 */
[----:B------:R-:W-:-:S04]  /*c3a0*/  MOV R3, 0x0 ;  /* 0x0000000000037802 */ /* 0x000fc80000000f00 */
[----:B------:R-:W-:Y:S05]  /*c3b0*/  RET.REL.NODEC R2 `(_ZN7cutlass13device_kernelINS_4gemm6kernel13GemmUniversalIN4cute5tupleIJiiiiEEENS1_10collective13CollectiveMmaINS1_35MainloopSm100TmaUmmaWarpSpecializedILi5ELi2ELi2ENS5_IJNS4_1CILi2EEENSA_ILi1EEESC_EEEEENS5_IJNSA_ILi256EEESF_NSA_ILi64EEEEEENS_6half_tENS5_IJlSC_lEEESI_SJ_NS4_8TiledMMAINS4_8MMA_AtomIJNS4_26SM100_MMA_F16BF16_2x1SM_SSISI_SI_fLi256ELi256ELNS4_4UMMA5MajorE0ELSO_0ELNSN_7ScaleInE0ELSP_0EEEEEENS4_6LayoutINS5_IJSC_SC_SC_EEENS5_IJNSA_ILi0EEESU_SU_EEEEENS5_IJNS4_10UnderscoreESX_SX_EEEEENS4_18SM100_TMA_2SM_LOADENS4_14ComposedLayoutINS4_7SwizzleILi3ELi4ELi3EEENS4_18smem_ptr_flag_bitsILi16EEENSS_INS5_IJNSA_ILi8EEESG_EEENS5_IJSG_SC_EEEEEEEvNS4_8identityES10_S1A_vS1B_EENS_8epilogue10collective18CollectiveEpilogueINS1D_23Sm100TmaWarpSpecializedILi4ELi2ELi64ELb1ELb0EEEJNS5_IJNSA_ILi128EEESF_SG_EEENS5_IJNSS_IS1I_SC_EENSS_ISG_SC_EEEEESI_SJ_SI_SJ_NS1D_6fusion15FusionCallbacksIS1H_NS1N_23LinCombPerRowBiasEltActINS1D_6thread4ReLuESI_fSI_SI_fLi8ELNS_15FloatRoundStyleE2EEES1J_S1M_JEEENS4_5SM1004TMEM4LOAD26SM100_TMEM_LOAD_32dp32b64xENS4_13SM90_TMA_LOADES1A_NS4_39AutoVectorizingCopyWithAssumedAlignmentILi128EEENS4_14SM90_TMA_STOREES1A_S21_S21_EEEvvEEEEvNT_6ParamsE) ;  /* 0xffffff3c02107950 */ /* 0x000fea0003c3ffff */
        .weak           $__internal_2_$__cuda_sm10x_tcgen05_guardrail_trap_unallocated_columns_being_dealloced
        .type           $__internal_2_$__cuda_sm10x_tcgen05_guardrail_trap_unallocated_columns_being_dealloced,@function
        .size           $__internal_2_$__cuda_sm10x_tcgen05_guardrail_trap_unallocated_columns_being_dealloced,(.L_x_196 - $__internal_2_$__cuda_sm10x_tcgen05_guardrail_trap_unallocated_columns_being_dealloced)
$__internal_2_$__cuda_sm10x_tcgen05_guardrail_trap_unallocated_columns_being_dealloced:
[----:B------:R-:W-:Y:S05]  /*c3c0*/  BPT.TRAP 0x1 ;  /* 0x000000040000795c */ /* 0x000fea0000300000 */
[----:B------:R-:W-:-:S04]  /*c3d0*/  HFMA2 R3, -RZ, RZ, 0, 0 ;  /* 0x00000000ff037431 */ /* 0x000fc800000001ff */
[----:B------:R-:W-:Y:S05]  /*c3e0*/  RET.REL.NODEC R2 `(_ZN7cutlass13device_kernelINS_4gemm6kernel13GemmUniversalIN4cute5tupleIJiiiiEEENS1_10collective13CollectiveMmaINS1_35MainloopSm100TmaUmmaWarpSpecializedILi5ELi2ELi2ENS5_IJNS4_1CILi2EEENSA_ILi1EEESC_EEEEENS5_IJNSA_ILi256EEESF_NSA_ILi64EEEEEENS_6half_tENS5_IJlSC_lEEESI_SJ_NS4_8TiledMMAINS4_8MMA_AtomIJNS4_26SM100_MMA_F16BF16_2x1SM_SSISI_SI_fLi256ELi256ELNS4_4UMMA5MajorE0ELSO_0ELNSN_7ScaleInE0ELSP_0EEEEEENS4_6LayoutINS5_IJSC_SC_SC_EEENS5_IJNSA_ILi0EEESU_SU_EEEEENS5_IJNS4_10UnderscoreESX_SX_EEEEENS4_18SM100_TMA_2SM_LOADENS4_14ComposedLayoutINS4_7SwizzleILi3ELi4ELi3EEENS4_18smem_ptr_flag_bitsILi16EEENSS_INS5_IJNSA_ILi8EEESG_EEENS5_IJSG_SC_EEEEEEEvNS4_8identityES10_S1A_vS1B_EENS_8epilogue10collective18CollectiveEpilogueINS1D_23Sm100TmaWarpSpecializedILi4ELi2ELi64ELb1ELb0EEEJNS5_IJNSA_ILi128EEESF_SG_EEENS5_IJNSS_IS1I_SC_EENSS_ISG_SC_EEEEESI_SJ_SI_SJ_NS1D_6fusion15FusionCallbacksIS1H_NS1N_23LinCombPerRowBiasEltActINS1D_6thread4ReLuESI_fSI_SI_fLi8ELNS_15FloatRoundStyleE2EEES1J_S1M_JEEENS4_5SM1004TMEM4LOAD26SM100_TMEM_LOAD_32dp32b64xENS4_13SM90_TMA_LOADES1A_NS4_39AutoVectorizingCopyWithAssumedAlignmentILi128EEENS4_14SM90_TMA_STOREES1A_S21_S21_EEEvvEEEEvNT_6ParamsE) ;  /* 0xffffff3c02047950 */ /* 0x000fea0003c3ffff */
.L_x_195:
[----:B------:R-:W-:-:S00]  /*c3f0*/  BRA `(.L_x_195) ;  /* 0xfffffffc00fc7947 */ /* 0x000fc0000383ffff */
[----:B------:R-:W-:-:S00]  /*c400*/  NOP ;  /* 0x0000000000007918 */ /* 0x000fc00000000000 */
[----:B------:R-:W-:-:S00]  /*c410*/  NOP ;  /* 0x0000000000007918 */ /* 0x000fc00000000000 */
[----:B------:R-:W-:-:S00]  /*c420*/  NOP ;  /* 0x0000000000007918 */ /* 0x000fc00000000000 */
[----:B------:R-:W-:-:S00]  /*c430*/  NOP ;  /* 0x0000000000007918 */ /* 0x000fc00000000000 */
[----:B------:R-:W-:-:S00]  /*c440*/  NOP ;  /* 0x0000000000007918 */ /* 0x000fc00000000000 */
[----:B------:R-:W-:-:S00]  /*c450*/  NOP ;  /* 0x0000000000007918 */ /* 0x000fc00000000000 */
[----:B------:R-:W-:-:S00]  /*c460*/  NOP ;  /* 0x0000000000007918 */ /* 0x000fc00000000000 */
[----:B------:R-:W-:-:S00]  /*c470*/  NOP ;  /* 0x0000000000007918 */ /* 0x000fc00000000000 */
.L_x_196:


//--------------------- .nv.global.init           --------------------------
	.section	.nv.global.init,"aw",@progbits
.nv.global.init:
	.type		$str$27,@object
	.size		$str$27,($str$28 - $str$27)
$str$27:
        /*0000*/ 	.byte	0x28, 0x61, 0x64, 0x64, 0x72, 0x65, 0x73, 0x73, 0x20, 0x26, 0x20, 0x6d, 0x61, 0x73, 0x6b, 0x29
        /*0010*/ 	.byte	0x20, 0x3d, 0x3d, 0x20, 0x30, 0x00
	.type		$str$28,@object
	.size		$str$28,($str$26 - $str$28)
$str$28:
        /*0016*/ 	.byte	0x2f, 0x74, 0x6d, 0x70, 0x2f, 0x63, 0x75, 0x74, 0x6c, 0x61, 0x73, 0x73, 0x5f, 0x73, 0x77, 0x65
        /*0026*/ 	.byte	0x65, 0x70, 0x5f, 0x73, 0x72, 0x63, 0x2f, 0x69, 0x6e, 0x63, 0x6c, 0x75, 0x64, 0x65, 0x2f, 0x63
        /*0036*/ 	.byte	0x75, 0x74, 0x65, 0x2f, 0x70, 0x6f, 0x69, 0x6e, 0x74, 0x65, 0x72, 0x5f, 0x66, 0x6c, 0x61, 0x67
        /*0046*/ 	.byte	0x67, 0x65, 0x64, 0x2e, 0x68, 0x70, 0x70, 0x00
	.type		$str$26,@object
	.size		$str$26,($str$25 - $str$26)
$str$26:
        /*004e*/ 	.byte	0x2f, 0x74, 0x6d, 0x70, 0x2f, 0x63, 0x75, 0x74, 0x6c, 0x61, 0x73, 0x73, 0x5f, 0x73, 0x77, 0x65
        /*005e*/ 	.byte	0x65, 0x70, 0x5f, 0x73, 0x72, 0x63, 0x2f, 0x69, 0x6e, 0x63, 0x6c, 0x75, 0x64, 0x65, 0x2f, 0x63
        /*006e*/ 	.byte	0x75, 0x74, 0x65, 0x2f, 0x61, 0x74, 0x6f, 0x6d, 0x2f, 0x63, 0x6f, 0x70, 0x79, 0x5f, 0x74, 0x72
        /*007e*/ 	.byte	0x61, 0x69, 0x74, 0x73, 0x5f, 0x73, 0x6d, 0x31, 0x30, 0x30, 0x2e, 0x68, 0x70, 0x70, 0x00
	.type		$str$25,@object
	.size		$str$25,(__unnamed_1 - $str$25)
$str$25:
        /*008d*/ 	.byte	0x28, 0x28, 0x75, 0x69, 0x6e, 0x74, 0x33, 0x32, 0x5f, 0x74, 0x28, 0x74, 0x68, 0x72, 0x65, 0x61
        /*009d*/ 	.byte	0x64, 0x49, 0x64, 0x78, 0x2e, 0x78, 0x29, 0x20, 0x2f, 0x20, 0x33, 0x32, 0x29, 0x20, 0x25, 0x20
        /*00ad*/ 	.byte	0x34, 0x29, 0x20, 0x3d, 0x3d, 0x20, 0x28, 0x28, 0x28, 0x74, 0x6d, 0x65, 0x6d, 0x5f, 0x61, 0x64
        /*00bd*/ 	.byte	0x64, 0x72, 0x20, 0x3e, 0x3e, 0x20, 0x31, 0x36, 0x29, 0x20, 0x2f, 0x20, 0x33, 0x32, 0x29, 0x20
        /*00cd*/ 	.byte	0x25, 0x20, 0x34, 0x29, 0x00
	.type		__unnamed_1,@object
	.size		__unnamed_1,(__unnamed_2 - __unnamed_1)
__unnamed_1:
        /*00d2*/ 	.byte	0x61, 0x75, 0x74, 0x6f, 0x20, 0x63, 0x75, 0x74, 0x65, 0x3a, 0x3a, 0x61, 0x73, 0x5f, 0x70, 0x6f
        /* <DEDUP_REMOVED lines=24> */
        /*0262*/ 	.byte	0x3e, 0x3e, 0x3e, 0x3e, 0x5d, 0x00
	.type		__unnamed_2,@object
	.size		__unnamed_2,(.L_2 - __unnamed_2)
__unnamed_2:
        /* <DEDUP_REMOVED lines=43> */
        /*0518*/ 	.byte	0x74, 0x65, 0x3a, 0x3a, 0x43, 0x3c, 0x30, 0x3e, 0x3e, 0x3e, 0x3e, 0x5d, 0x00
.L_2:


//--------------------- .nv.shared._ZN7cutlass13device_kernelINS_4gemm6kernel13GemmUniversalIN4cute5tupleIJiiiiEEENS1_10collective13CollectiveMmaINS1_35MainloopSm100TmaUmmaWarpSpecializedILi5ELi2ELi2ENS5_IJNS4_1CILi2EEENSA_ILi1EEESC_EEEEENS5_IJNSA_ILi256EEESF_NSA_ILi64EEEEEENS_6half_tENS5_IJlSC_lEEESI_SJ_NS4_8TiledMMAINS4_8MMA_AtomIJNS4_26SM100_MMA_F16BF16_2x1SM_SSISI_SI_fLi256ELi256ELNS4_4UMMA5MajorE0ELSO_0ELNSN_7ScaleInE0ELSP_0EEEEEENS4_6LayoutINS5_IJSC_SC_SC_EEENS5_IJNSA_ILi0EEESU_SU_EEEEENS5_IJNS4_10UnderscoreESX_SX_EEEEENS4_18SM100_TMA_2SM_LOADENS4_14ComposedLayoutINS4_7SwizzleILi3ELi4ELi3EEENS4_18smem_ptr_flag_bitsILi16EEENSS_INS5_IJNSA_ILi8EEESG_EEENS5_IJSG_SC_EEEEEEEvNS4_8identityES10_S1A_vS1B_EENS_8epilogue10collective18CollectiveEpilogueINS1D_23Sm100TmaWarpSpecializedILi4ELi2ELi64ELb1ELb0EEEJNS5_IJNSA_ILi128EEESF_SG_EEENS5_IJNSS_IS1I_SC_EENSS_ISG_SC_EEEEESI_SJ_SI_SJ_NS1D_6fusion15FusionCallbacksIS1H_NS1N_23LinCombPerRowBiasEltActINS1D_6thread4ReLuESI_fSI_SI_fLi8ELNS_15FloatRoundStyleE2EEES1J_S1M_JEEENS4_5SM1004TMEM4LOAD26SM100_TMEM_LOAD_32dp32b64xENS4_13SM90_TMA_LOADES1A_NS4_39AutoVectorizingCopyWithAssumedAlignmentILi128EEENS4_14SM90_TMA_STOREES1A_S21_S21_EEEvvEEEEvNT_6ParamsE --------------------------
	.section	.nv.shared._ZN7cutlass13device_kernelINS_4gemm6kernel13GemmUniversalIN4cute5tupleIJiiiiEEENS1_10collective13CollectiveMmaINS1_35MainloopSm100TmaUmmaWarpSpecializedILi5ELi2ELi2ENS5_IJNS4_1CILi2EEENSA_ILi1EEESC_EEEEENS5_IJNSA_ILi256EEESF_NSA_ILi64EEEEEENS_6half_tENS5_IJlSC_lEEESI_SJ_NS4_8TiledMMAINS4_8MMA_AtomIJNS4_26SM100_MMA_F16BF16_2x1SM_SSISI_SI_fLi256ELi256ELNS4_4UMMA5MajorE0ELSO_0ELNSN_7ScaleInE0ELSP_0EEEEEENS4_6LayoutINS5_IJSC_SC_SC_EEENS5_IJNSA_ILi0EEESU_SU_EEEEENS5_IJNS4_10UnderscoreESX_SX_EEEEENS4_18SM100_TMA_2SM_LOADENS4_14ComposedLayoutINS4_7SwizzleILi3ELi4ELi3EEENS4_18smem_ptr_flag_bitsILi16EEENSS_INS5_IJNSA_ILi8EEESG_EEENS5_IJSG_SC_EEEEEEEvNS4_8identityES10_S1A_vS1B_EENS_8epilogue10collective18CollectiveEpilogueINS1D_23Sm100TmaWarpSpecializedILi4ELi2ELi64ELb1ELb0EEEJNS5_IJNSA_ILi128EEESF_SG_EEENS5_IJNSS_IS1I_SC_EENSS_ISG_SC_EEEEESI_SJ_SI_SJ_NS1D_6fusion15FusionCallbacksIS1H_NS1N_23LinCombPerRowBiasEltActINS1D_6thread4ReLuESI_fSI_SI_fLi8ELNS_15FloatRoundStyleE2EEES1J_S1M_JEEENS4_5SM1004TMEM4LOAD26SM100_TMEM_LOAD_32dp32b64xENS4_13SM90_TMA_LOADES1A_NS4_39AutoVectorizingCopyWithAssumedAlignmentILi128EEENS4_14SM90_TMA_STOREES1A_S21_S21_EEEvvEEEEvNT_6ParamsE,"aw",@nobits
	.sectionflags	@""
	.align	16
	.zero		1024


//--------------------- .nv.shared.reserved.0     --------------------------
	.section	.nv.shared.reserved.0,"aw",@nobits
	.weak		__nv_reservedSMEM_offset_0_alias
	.size		__nv_reservedSMEM_offset_0_alias, 0, 64
	.other		__nv_reservedSMEM_offset_0_alias,@"STO_CUDA_RESERVED_SHARED STV_DEFAULT"
__nv_reservedSMEM_offset_0_alias:
	.zero		0
.nv.shared.reserved.0:
	.zero		64
	.weak		__nv_reservedSMEM_tcgen05_partition
	.type		__nv_reservedSMEM_tcgen05_partition,@object
	.size		__nv_reservedSMEM_tcgen05_partition,(.L_0 - __nv_reservedSMEM_tcgen05_partition)
__nv_reservedSMEM_tcgen05_partition:
	.zero		32
.L_0:


//--------------------- .nv.global                --------------------------
	.section	.nv.global,"aw",@nobits
.nv.global:
	.type		_ZN39_INTERNAL_378ba6bb_4_k_cu_5ae59186_29744cute1_E,@object
	.size		_ZN39_INTERNAL_378ba6bb_4_k_cu_5ae59186_29744cute1_E,(_ZN39_INTERNAL_378ba6bb_4_k_cu_5ae59186_29744cuda3std3__45__cpo6cbeginE - _ZN39_INTERNAL_378ba6bb_4_k_cu_5ae59186_29744cute1_E)
_ZN39_INTERNAL_378ba6bb_4_k_cu_5ae59186_29744cute1_E:
	.zero		1
	.type		_ZN39_INTERNAL_378ba6bb_4_k_cu_5ae59186_29744cuda3std3__45__cpo6cbeginE,@object
	.size		_ZN39_INTERNAL_378ba6bb_4_k_cu_5ae59186_29744cuda3std3__45__cpo6cbeginE,(_ZN39_INTERNAL_378ba6bb_4_k_cu_5ae59186_29744cuda3std3__48in_placeE - _ZN39_INTERNAL_378ba6bb_4_k_cu_5ae59186_29744cuda3std3__45__cpo6cbeginE)
_ZN39_INTERNAL_378ba6bb_4_k_cu_5ae59186_29744cuda3std3__45__cpo6cbeginE:
	.zero		1
	.type		_ZN39_INTERNAL_378ba6bb_4_k_cu_5ae59186_29744cuda3std3__48in_placeE,@object
	.size		_ZN39_INTERNAL_378ba6bb_4_k_cu_5ae59186_29744cuda3std3__48in_placeE,(_ZN39_INTERNAL_378ba6bb_4_k_cu_5ae59186_29744cuda3std6ranges3__45__cpo9iter_moveE - _ZN39_INTERNAL_378ba6bb_4_k_cu_5ae59186_29744cuda3std3__48in_placeE)
_ZN39_INTERNAL_378ba6bb_4_k_cu_5ae59186_29744cuda3std3__48in_placeE:
	.zero		1
	.type		_ZN39_INTERNAL_378ba6bb_4_k_cu_5ae59186_29744cuda3std6ranges3__45__cpo9iter_moveE,@object
	.size		_ZN39_INTERNAL_378ba6bb_4_k_cu_5ae59186_29744cuda3std6ranges3__45__cpo9iter_moveE,(_ZN39_INTERNAL_378ba6bb_4_k_cu_5ae59186_29744cuda3std3__45__cpo5beginE - _ZN39_INTERNAL_378ba6bb_4_k_cu_5ae59186_29744cuda3std6ranges3__45__cpo9iter_moveE)
_ZN39_INTERNAL_378ba6bb_4_k_cu_5ae59186_29744cuda3std6ranges3__45__cpo9iter_moveE:
	.zero		1
	.type		_ZN39_INTERNAL_378ba6bb_4_k_cu_5ae59186_29744cuda3std3__45__cpo5beginE,@object
	.size		_ZN39_INTERNAL_378ba6bb_4_k_cu_5ae59186_29744cuda3std3__45__cpo5beginE,(_ZN39_INTERNAL_378ba6bb_4_k_cu_5ae59186_29744cuda3std3__441_GLOBAL__N__378ba6bb_4_k_cu_5ae59186_29746ignoreE - _ZN39_INTERNAL_378ba6bb_4_k_cu_5ae59186_29744cuda3std3__45__cpo5beginE)
_ZN39_INTERNAL_378ba6bb_4_k_cu_5ae59186_29744cuda3std3__45__cpo5beginE:
	.zero		1
	.type		_ZN39_INTERNAL_378ba6bb_4_k_cu_5ae59186_29744cuda3std3__441_GLOBAL__N__378ba6bb_4_k_cu_5ae59186_29746ignoreE,@object
	.size		_ZN39_INTERNAL_378ba6bb_4_k_cu_5ae59186_29744cuda3std3__441_GLOBAL__N__378ba6bb_4_k_cu_5ae59186_29746ignoreE,(_ZN39_INTERNAL_378ba6bb_4_k_cu_5ae59186_29744cute7productE - _ZN39_INTERNAL_378ba6bb_4_k_cu_5ae59186_29744cuda3std3__441_GLOBAL__N__378ba6bb_4_k_cu_5ae59186_29746ignoreE)
_ZN39_INTERNAL_378ba6bb_4_k_cu_5ae59186_29744cuda3std3__441_GLOBAL__N__378ba6bb_4_k_cu_5ae59186_29746ignoreE:
	.zero		1
	.type		_ZN39_INTERNAL_378ba6bb_4_k_cu_5ae59186_29744cute7productE,@object
	.size		_ZN39_INTERNAL_378ba6bb_4_k_cu_5ae59186_29744cute7productE,(_ZN39_INTERNAL_378ba6bb_4_k_cu_5ae59186_29744cuda3std3__45__cpo3endE - _ZN39_INTERNAL_378ba6bb_4_k_cu_5ae59186_29744cute7productE)
_ZN39_INTERNAL_378ba6bb_4_k_cu_5ae59186_29744cute7productE:
	.zero		1
	.type		_ZN39_INTERNAL_378ba6bb_4_k_cu_5ae59186_29744cuda3std3__45__cpo3endE,@object
	.size		_ZN39_INTERNAL_378ba6bb_4_k_cu_5ae59186_29744cuda3std3__45__cpo3endE,(_ZN39_INTERNAL_378ba6bb_4_k_cu_5ae59186_29744cuda3std3__419piecewise_constructE - _ZN39_INTERNAL_378ba6bb_4_k_cu_5ae59186_29744cuda3std3__45__cpo3endE)
_ZN39_INTERNAL_378ba6bb_4_k_cu_5ae59186_29744cuda3std3__45__cpo3endE:
	.zero		1
	.type		_ZN39_INTERNAL_378ba6bb_4_k_cu_5ae59186_29744cuda3std3__419piecewise_constructE,@object
	.size		_ZN39_INTERNAL_378ba6bb_4_k_cu_5ae59186_29744cuda3std3__419piecewise_constructE,(_ZN39_INTERNAL_378ba6bb_4_k_cu_5ae59186_29744cuda3std3__45__cpo4cendE - _ZN39_INTERNAL_378ba6bb_4_k_cu_5ae59186_29744cuda3std3__419piecewise_constructE)
_ZN39_INTERNAL_378ba6bb_4_k_cu_5ae59186_29744cuda3std3__419piecewise_constructE:
	.zero		1
	.type		_ZN39_INTERNAL_378ba6bb_4_k_cu_5ae59186_29744cuda3std3__45__cpo4cendE,@object
	.size		_ZN39_INTERNAL_378ba6bb_4_k_cu_5ae59186_29744cuda3std3__45__cpo4cendE,(_ZN39_INTERNAL_378ba6bb_4_k_cu_5ae59186_29744cuda3std6ranges3__45__cpo4swapE - _ZN39_INTERNAL_378ba6bb_4_k_cu_5ae59186_29744cuda3std3__45__cpo4cendE)
_ZN39_INTERNAL_378ba6bb_4_k_cu_5ae59186_29744cuda3std3__45__cpo4cendE:
	.zero		1
	.type		_ZN39_INTERNAL_378ba6bb_4_k_cu_5ae59186_29744cuda3std6ranges3__45__cpo4swapE,@object
	.size		_ZN39_INTERNAL_378ba6bb_4_k_cu_5ae59186_29744cuda3std6ranges3__45__cpo4swapE,(.L_10 - _ZN39_INTERNAL_378ba6bb_4_k_cu_5ae59186_29744cuda3std6ranges3__45__cpo4swapE)
_ZN39_INTERNAL_378ba6bb_4_k_cu_5ae59186_29744cuda3std6ranges3__45__cpo4swapE:
	.zero		1
.L_10:


//--------------------- .nv.constant0._ZN7cutlass13device_kernelINS_4gemm6kernel13GemmUniversalIN4cute5tupleIJiiiiEEENS1_10collective13CollectiveMmaINS1_35MainloopSm100TmaUmmaWarpSpecializedILi5ELi2ELi2ENS5_IJNS4_1CILi2EEENSA_ILi1EEESC_EEEEENS5_IJNSA_ILi256EEESF_NSA_ILi64EEEEEENS_6half_tENS5_IJlSC_lEEESI_SJ_NS4_8TiledMMAINS4_8MMA_AtomIJNS4_26SM100_MMA_F16BF16_2x1SM_SSISI_SI_fLi256ELi256ELNS4_4UMMA5MajorE0ELSO_0ELNSN_7ScaleInE0ELSP_0EEEEEENS4_6LayoutINS5_IJSC_SC_SC_EEENS5_IJNSA_ILi0EEESU_SU_EEEEENS5_IJNS4_10UnderscoreESX_SX_EEEEENS4_18SM100_TMA_2SM_LOADENS4_14ComposedLayoutINS4_7SwizzleILi3ELi4ELi3EEENS4_18smem_ptr_flag_bitsILi16EEENSS_INS5_IJNSA_ILi8EEESG_EEENS5_IJSG_SC_EEEEEEEvNS4_8identityES10_S1A_vS1B_EENS_8epilogue10collective18CollectiveEpilogueINS1D_23Sm100TmaWarpSpecializedILi4ELi2ELi64ELb1ELb0EEEJNS5_IJNSA_ILi128EEESF_SG_EEENS5_IJNSS_IS1I_SC_EENSS_ISG_SC_EEEEESI_SJ_SI_SJ_NS1D_6fusion15FusionCallbacksIS1H_NS1N_23LinCombPerRowBiasEltActINS1D_6thread4ReLuESI_fSI_SI_fLi8ELNS_15FloatRoundStyleE2EEES1J_S1M_JEEENS4_5SM1004TMEM4LOAD26SM100_TMEM_LOAD_32dp32b64xENS4_13SM90_TMA_LOADES1A_NS4_39AutoVectorizingCopyWithAssumedAlignmentILi128EEENS4_14SM90_TMA_STOREES1A_S21_S21_EEEvvEEEEvNT_6ParamsE --------------------------
	.section	.nv.constant0._ZN7cutlass13device_kernelINS_4gemm6kernel13GemmUniversalIN4cute5tupleIJiiiiEEENS1_10collective13CollectiveMmaINS1_35MainloopSm100TmaUmmaWarpSpecializedILi5ELi2ELi2ENS5_IJNS4_1CILi2EEENSA_ILi1EEESC_EEEEENS5_IJNSA_ILi256EEESF_NSA_ILi64EEEEEENS_6half_tENS5_IJlSC_lEEESI_SJ_NS4_8TiledMMAINS4_8MMA_AtomIJNS4_26SM100_MMA_F16BF16_2x1SM_SSISI_SI_fLi256ELi256ELNS4_4UMMA5MajorE0ELSO_0ELNSN_7ScaleInE0ELSP_0EEEEEENS4_6LayoutINS5_IJSC_SC_SC_EEENS5_IJNSA_ILi0EEESU_SU_EEEEENS5_IJNS4_10UnderscoreESX_SX_EEEEENS4_18SM100_TMA_2SM_LOADENS4_14ComposedLayoutINS4_7SwizzleILi3ELi4ELi3EEENS4_18smem_ptr_flag_bitsILi16EEENSS_INS5_IJNSA_ILi8EEESG_EEENS5_IJSG_SC_EEEEEEEvNS4_8identityES10_S1A_vS1B_EENS_8epilogue10collective18CollectiveEpilogueINS1D_23Sm100TmaWarpSpecializedILi4ELi2ELi64ELb1ELb0EEEJNS5_IJNSA_ILi128EEESF_SG_EEENS5_IJNSS_IS1I_SC_EENSS_ISG_SC_EEEEESI_SJ_SI_SJ_NS1D_6fusion15FusionCallbacksIS1H_NS1N_23LinCombPerRowBiasEltActINS1D_6thread4ReLuESI_fSI_SI_fLi8ELNS_15FloatRoundStyleE2EEES1J_S1M_JEEENS4_5SM1004TMEM4LOAD26SM100_TMEM_LOAD_32dp32b64xENS4_13SM90_TMA_LOADES1A_NS4_39AutoVectorizingCopyWithAssumedAlignmentILi128EEENS4_14SM90_TMA_STOREES1A_S21_S21_EEEvvEEEEvNT_6ParamsE,"a",@progbits
	.sectionflags	@""
	.align	4
.nv.constant0._ZN7cutlass13device_kernelINS_4gemm6kernel13GemmUniversalIN4cute5tupleIJiiiiEEENS1_10collective13CollectiveMmaINS1_35MainloopSm100TmaUmmaWarpSpecializedILi5ELi2ELi2ENS5_IJNS4_1CILi2EEENSA_ILi1EEESC_EEEEENS5_IJNSA_ILi256EEESF_NSA_ILi64EEEEEENS_6half_tENS5_IJlSC_lEEESI_SJ_NS4_8TiledMMAINS4_8MMA_AtomIJNS4_26SM100_MMA_F16BF16_2x1SM_SSISI_SI_fLi256ELi256ELNS4_4UMMA5MajorE0ELSO_0ELNSN_7ScaleInE0ELSP_0EEEEEENS4_6LayoutINS5_IJSC_SC_SC_EEENS5_IJNSA_ILi0EEESU_SU_EEEEENS5_IJNS4_10UnderscoreESX_SX_EEEEENS4_18SM100_TMA_2SM_LOADENS4_14ComposedLayoutINS4_7SwizzleILi3ELi4ELi3EEENS4_18smem_ptr_flag_bitsILi16EEENSS_INS5_IJNSA_ILi8EEESG_EEENS5_IJSG_SC_EEEEEEEvNS4_8identityES10_S1A_vS1B_EENS_8epilogue10collective18CollectiveEpilogueINS1D_23Sm100TmaWarpSpecializedILi4ELi2ELi64ELb1ELb0EEEJNS5_IJNSA_ILi128EEESF_SG_EEENS5_IJNSS_IS1I_SC_EENSS_ISG_SC_EEEEESI_SJ_SI_SJ_NS1D_6fusion15FusionCallbacksIS1H_NS1N_23LinCombPerRowBiasEltActINS1D_6thread4ReLuESI_fSI_SI_fLi8ELNS_15FloatRoundStyleE2EEES1J_S1M_JEEENS4_5SM1004TMEM4LOAD26SM100_TMEM_LOAD_32dp32b64xENS4_13SM90_TMA_LOADES1A_NS4_39AutoVectorizingCopyWithAssumedAlignmentILi128EEENS4_14SM90_TMA_STOREES1A_S21_S21_EEEvvEEEEvNT_6ParamsE:
	.zero		2944


//--------------------- SYMBOLS --------------------------

	.type		.nv.reservedSmem.offset0,@object
	.size		.nv.reservedSmem.offset0,0x4
	.type		.nv.reservedSmem.cap,@object
	.size		.nv.reservedSmem.cap,0x4
	.type		__assertfail,@function
